	.target	sm_100a

	.elftype	@"ET_EXEC"


//--------------------- .note.nv.tkinfo           --------------------------
	.section	.note.nv.tkinfo,"",@"SHT_NOTE"
	.sectionflags	@"SHF_NOTE_NV_TKINFO"
	.tkinfo
        /*0018*/ 	.word	0x00000081
        /*0030*/ 	.string	""
        /*0030*/ 	.string	"ptxas-blackwell"
        /*0030*/ 	.string	"Cuda compilation tools, release 12.9, V12.9.86"
        /*0030*/ 	.string	"Build cuda_12.9.r12.9/compiler.36037853_0"
        /*0030*/ 	.string	"-v  -suppress-debug-info  -lineinfo  -arch sm_100a "



//--------------------- .note.nv.cuver            --------------------------
	.section	.note.nv.cuver,"",@"SHT_NOTE"
	.sectionflags	@"SHF_NOTE_NV_CUVER"
        /*0018*/ 	.short	0x0001
        /*001a*/ 	.short	0x0064
        /*001c*/ 	.short	0x0001
        /*001e*/ 	.short	0x0000
        /*0020*/ 	.short	0x0001
        /*0022*/ 	.short	0x0000


//--------------------- .nv.info                  --------------------------
	.section	.nv.info,"",@"SHT_CUDA_INFO"
	.align	4


	//----- nvinfo : EIATTR_REGCOUNT
	.align		4
        /*0000*/ 	.byte	0x04, 0x2f
        /*0002*/ 	.short	(.L_4 - .L_3)
	.align		4
.L_3:
        /*0004*/ 	.word	index@(gluon_tcgen05)
        /*0008*/ 	.word	0x00000027


	//----- nvinfo : EIATTR_FRAME_SIZE
	.align		4
.L_4:
        /*000c*/ 	.byte	0x04, 0x11
        /*000e*/ 	.short	(.L_6 - .L_5)
	.align		4
.L_5:
        /*0010*/ 	.word	index@($__internal_2_$__cuda_sm10x_tcgen05_guardrail_trap_unallocated_columns_being_dealloced)
        /*0014*/ 	.word	0x00000000


	//----- nvinfo : EIATTR_FRAME_SIZE
	.align		4
.L_6:
        /*0018*/ 	.byte	0x04, 0x11
        /*001a*/ 	.short	(.L_8 - .L_7)
	.align		4
.L_7:
        /*001c*/ 	.word	index@($__internal_1_$__cuda_sm10x_tcgen05_guardrail_trap_phase_invalid_during_alloc)
        /*0020*/ 	.word	0x00000000


	//----- nvinfo : EIATTR_FRAME_SIZE
	.align		4
.L_8:
        /*0024*/ 	.byte	0x04, 0x11
        /*0026*/ 	.short	(.L_10 - .L_9)
	.align		4
.L_9:
        /*0028*/ 	.word	index@($__internal_0_$__cuda_sm10x_tcgen05_guardrail_trap_col_being_dealloced_not_returned_by_alloc)
        /*002c*/ 	.word	0x00000000


	//----- nvinfo : EIATTR_FRAME_SIZE
	.align		4
.L_10:
        /*0030*/ 	.byte	0x04, 0x11
        /*0032*/ 	.short	(.L_12 - .L_11)
	.align		4
.L_11:
        /*0034*/ 	.word	index@(gluon_tcgen05)
        /*0038*/ 	.word	0x00000000


	//----- nvinfo : EIATTR_MIN_STACK_SIZE
	.align		4
.L_12:
        /*003c*/ 	.byte	0x04, 0x12
        /*003e*/ 	.short	(.L_14 - .L_13)
	.align		4
.L_13:
        /*0040*/ 	.word	index@(gluon_tcgen05)
        /*0044*/ 	.word	0x00000000
.L_14:


//--------------------- .nv.info.gluon_tcgen05    --------------------------
	.section	.nv.info.gluon_tcgen05,"",@"SHT_CUDA_INFO"
	.sectionflags	@""
	.align	4


	//----- nvinfo : EIATTR_CUDA_API_VERSION
	.align		4
        /*0000*/ 	.byte	0x04, 0x37
        /*0002*/ 	.short	(.L_16 - .L_15)
.L_15:
        /*0004*/ 	.word	0x00000081


	//----- nvinfo : EIATTR_KPARAM_INFO
	.align		4
.L_16:
        /*0008*/ 	.byte	0x04, 0x17
        /*000a*/ 	.short	(.L_18 - .L_17)
.L_17:
        /*000c*/ 	.word	0x00000000
        /*0010*/ 	.short	0x000a
        /*0012*/ 	.short	0x0048
        /*0014*/ 	.byte	0x00, 0xf4, 0x21, 0x00


	//----- nvinfo : EIATTR_KPARAM_INFO
	.align		4
.L_18:
        /*0018*/ 	.byte	0x04, 0x17
        /*001a*/ 	.short	(.L_20 - .L_19)
.L_19:
        /*001c*/ 	.word	0x00000000
        /*0020*/ 	.short	0x0009
        /*0022*/ 	.short	0x0040
        /*0024*/ 	.byte	0x00, 0xf4, 0x21, 0x00


	//----- nvinfo : EIATTR_KPARAM_INFO
	.align		4
.L_20:
        /*0028*/ 	.byte	0x04, 0x17
        /*002a*/ 	.short	(.L_22 - .L_21)
.L_21:
        /*002c*/ 	.word	0x00000000
        /*0030*/ 	.short	0x0008
        /*0032*/ 	.short	0x0038
        /*0034*/ 	.byte	0x00, 0xf0, 0x21, 0x00


	//----- nvinfo : EIATTR_KPARAM_INFO
	.align		4
.L_22:
        /*0038*/ 	.byte	0x04, 0x17
        /*003a*/ 	.short	(.L_24 - .L_23)
.L_23:
        /*003c*/ 	.word	0x00000000
        /*0040*/ 	.short	0x0007
        /*0042*/ 	.short	0x0030
        /*0044*/ 	.byte	0x00, 0xf0, 0x21, 0x00


	//----- nvinfo : EIATTR_KPARAM_INFO
	.align		4
.L_24:
        /*0048*/ 	.byte	0x04, 0x17
        /*004a*/ 	.short	(.L_26 - .L_25)
.L_25:
        /*004c*/ 	.word	0x00000000
        /*0050*/ 	.short	0x0006
        /*0052*/ 	.short	0x0028
        /*0054*/ 	.byte	0x00, 0xf0, 0x21, 0x00


	//----- nvinfo : EIATTR_KPARAM_INFO
	.align		4
.L_26:
        /*0058*/ 	.byte	0x04, 0x17
        /*005a*/ 	.short	(.L_28 - .L_27)
.L_27:
        /*005c*/ 	.word	0x00000000
        /*0060*/ 	.short	0x0005
        /*0062*/ 	.short	0x0020
        /*0064*/ 	.byte	0x00, 0xf0, 0x11, 0x00


	//----- nvinfo : EIATTR_KPARAM_INFO
	.align		4
.L_28:
        /*0068*/ 	.byte	0x04, 0x17
        /*006a*/ 	.short	(.L_30 - .L_29)
.L_29:
        /*006c*/ 	.word	0x00000000
        /*0070*/ 	.short	0x0004
        /*0072*/ 	.short	0x001c
        /*0074*/ 	.byte	0x00, 0xf0, 0x11, 0x00


	//----- nvinfo : EIATTR_KPARAM_INFO
	.align		4
.L_30:
        /*0078*/ 	.byte	0x04, 0x17
        /*007a*/ 	.short	(.L_32 - .L_31)
.L_31:
        /*007c*/ 	.word	0x00000000
        /*0080*/ 	.short	0x0003
        /*0082*/ 	.short	0x0018
        /*0084*/ 	.byte	0x00, 0xf0, 0x11, 0x00


	//----- nvinfo : EIATTR_KPARAM_INFO
	.align		4
.L_32:
        /*0088*/ 	.byte	0x04, 0x17
        /*008a*/ 	.short	(.L_34 - .L_33)
.L_33:
        /*008c*/ 	.word	0x00000000
        /*0090*/ 	.short	0x0002
        /*0092*/ 	.short	0x0010
        /*0094*/ 	.byte	0x00, 0xf4, 0x21, 0x00


	//----- nvinfo : EIATTR_KPARAM_INFO
	.align		4
.L_34:
        /*0098*/ 	.byte	0x04, 0x17
        /*009a*/ 	.short	(.L_36 - .L_35)
.L_35:
        /*009c*/ 	.word	0x00000000
        /*00a0*/ 	.short	0x0001
        /*00a2*/ 	.short	0x0008
        /*00a4*/ 	.byte	0x00, 0xf4, 0x21, 0x00


	//----- nvinfo : EIATTR_KPARAM_INFO
	.align		4
.L_36:
        /*00a8*/ 	.byte	0x04, 0x17
        /*00aa*/ 	.short	(.L_38 - .L_37)
.L_37:
        /*00ac*/ 	.word	0x00000000
        /*00b0*/ 	.short	0x0000
        /*00b2*/ 	.short	0x0000
        /*00b4*/ 	.byte	0x00, 0xf4, 0x21, 0x00


	//----- nvinfo : EIATTR_AT_ENTRY_FRAGMENTS
	.align		4
.L_38:
        /*00b8*/ 	.byte	0x04, 0x4f
        /*00ba*/ 	.short	(.L_40 - .L_39)


	//   ....[0]....
.L_39:
        /*00bc*/ 	.word	0x00000004


	//----- nvinfo : EIATTR_RESERVED_SMEM_USED
	.align		4
.L_40:
        /*00c0*/ 	.byte	0x01, 0x41
	.zero		2


	//----- nvinfo : EIATTR_SPARSE_MMA_MASK
	.align		4
        /*00c4*/ 	.byte	0x03, 0x50
        /*00c6*/ 	.short	0x0000


	//----- nvinfo : EIATTR_TCGEN05_1CTA_USED
	.align		4
        /*00c8*/ 	.byte	0x01, 0x51
	.zero		2


	//----- nvinfo : EIATTR_MAXREG_COUNT
	.align		4
        /*00cc*/ 	.byte	0x03, 0x1b
        /*00ce*/ 	.short	0x00ff


	//----- nvinfo : EIATTR_NUM_BARRIERS
	.align		4
        /*00d0*/ 	.byte	0x02, 0x4c
        /*00d2*/ 	.byte	0x01
	.zero		1


	//----- nvinfo : EIATTR_INT_WARP_WIDE_INSTR_OFFSETS
	.align		4
        /*00d4*/ 	.byte	0x04, 0x31
        /*00d6*/ 	.short	(.L_42 - .L_41)


	//   ....[0]....
.L_41:
        /*00d8*/ 	.word	0x00001620


	//   ....[1]....
        /*00dc*/ 	.word	0x00001640


	//   ....[2]....
        /*00e0*/ 	.word	0x000016c0


	//   ....[3]....
        /*00e4*/ 	.word	0x00001a80


	//   ....[4]....
        /*00e8*/ 	.word	0x00001a90


	//   ....[5]....
        /*00ec*/ 	.word	0x00001af0


	//   ....[6]....
        /*00f0*/ 	.word	0x00001b00


	//   ....[7]....
        /*00f4*/ 	.word	0x00001d50


	//   ....[8]....
        /*00f8*/ 	.word	0x00001d60


	//   ....[9]....
        /*00fc*/ 	.word	0x00001ee0


	//   ....[10]....
        /*0100*/ 	.word	0x00001f10


	//   ....[11]....
        /*0104*/ 	.word	0x00001f40


	//   ....[12]....
        /*0108*/ 	.word	0x00001f60


	//   ....[13]....
        /*010c*/ 	.word	0x00002180


	//   ....[14]....
        /*0110*/ 	.word	0x00002190


	//   ....[15]....
        /*0114*/ 	.word	0x00002570


	//   ....[16]....
        /*0118*/ 	.word	0x00002580


	//   ....[17]....
        /*011c*/ 	.word	0x000028c0


	//   ....[18]....
        /*0120*/ 	.word	0x00002910


	//----- nvinfo : EIATTR_COOP_GROUP_MASK_REGIDS
	.align		4
.L_42:
        /*0124*/ 	.byte	0x04, 0x29
        /*0126*/ 	.short	(.L_44 - .L_43)


	//   ....[0]....
.L_43:
        /*0128*/ 	.word	0xffffffff


	//   ....[1]....
        /*012c*/ 	.word	0xffffffff


	//   ....[2]....
        /*0130*/ 	.word	0xffffffff


	//   ....[3]....
        /*0134*/ 	.word	0xffffffff


	//   ....[4]....
        /*0138*/ 	.word	0xffffffff


	//   ....[5]....
        /*013c*/ 	.word	0xffffffff


	//   ....[6]....
        /*0140*/ 	.word	0xffffffff


	//   ....[7]....
        /*0144*/ 	.word	0xffffffff


	//   ....[8]....
        /*0148*/ 	.word	0xffffffff


	//   ....[9]....
        /*014c*/ 	.word	0xffffffff


	//----- nvinfo : EIATTR_COOP_GROUP_INSTR_OFFSETS
	.align		4
.L_44:
        /*0150*/ 	.byte	0x04, 0x28
        /*0152*/ 	.short	(.L_46 - .L_45)


	//   ....[0]....
.L_45:
        /*0154*/ 	.word	0x00000050


	//   ....[1]....
        /*0158*/ 	.word	0x00000310


	//   ....[2]....
        /*015c*/ 	.word	0x000004f0


	//   ....[3]....
        /*0160*/ 	.word	0x000009a0


	//   ....[4]....
        /*0164*/ 	.word	0x00000ae0


	//   ....[5]....
        /*0168*/ 	.word	0x00000f50


	//   ....[6]....
        /*016c*/ 	.word	0x00001090


	//   ....[7]....
        /*0170*/ 	.word	0x000014e0


	//   ....[8]....
        /*0174*/ 	.word	0x00002750


	//   ....[9]....
        /*0178*/ 	.word	0x000029c0


	//----- nvinfo : EIATTR_VRC_CTA_INIT_COUNT
	.align		4
.L_46:
        /*017c*/ 	.byte	0x02, 0x4a
        /*017e*/ 	.byte	0x80
	.zero		1


	//----- nvinfo : EIATTR_MBARRIER_INSTR_OFFSETS
	.align		4
        /*0180*/ 	.byte	0x04, 0x39
        /*0182*/ 	.short	(.L_48 - .L_47)


	//   ....[0]....
.L_47:
        /*0184*/ 	.word	0x000016e0
        /*0188*/ 	.word	0x000000ff
        /*018c*/ 	.word	0x0000c000
        /*0190*/ 	.short	0x0100
        /*0192*/ 	.byte	0x08
	.zero		1


	//   ....[1]....
        /*0194*/ 	.word	0x000016f0
        /*0198*/ 	.word	0x000000ff
        /*019c*/ 	.word	0x0000c020
        /*01a0*/ 	.short	0x0100
        /*01a2*/ 	.byte	0x08
	.zero		1


	//   ....[2]....
        /*01a4*/ 	.word	0x000017a0
        /*01a8*/ 	.word	0x000000ff
        /*01ac*/ 	.word	0x0000c008
        /*01b0*/ 	.short	0x0100
        /*01b2*/ 	.byte	0x08
	.zero		1


	//   ....[3]....
        /*01b4*/ 	.word	0x000017b0
        /*01b8*/ 	.word	0x000000ff
        /*01bc*/ 	.word	0x0000c028
        /*01c0*/ 	.short	0x0100
        /*01c2*/ 	.byte	0x08
	.zero		1


	//   ....[4]....
        /*01c4*/ 	.word	0x00001890
        /*01c8*/ 	.word	0x000000ff
        /*01cc*/ 	.word	0x0000c010
        /*01d0*/ 	.short	0x0100
        /*01d2*/ 	.byte	0x08
	.zero		1


	//   ....[5]....
        /*01d4*/ 	.word	0x000018a0
        /*01d8*/ 	.word	0x000000ff
        /*01dc*/ 	.word	0x0000c030
        /*01e0*/ 	.short	0x0100
        /*01e2*/ 	.byte	0x08
	.zero		1


	//   ....[6]....
        /*01e4*/ 	.word	0x000019b0
        /*01e8*/ 	.word	0x000000ff
        /*01ec*/ 	.word	0x0000c018
        /*01f0*/ 	.short	0x0100
        /*01f2*/ 	.byte	0x08
	.zero		1


	//   ....[7]....
        /*01f4*/ 	.word	0x000019c0
        /*01f8*/ 	.word	0x000000ff
        /*01fc*/ 	.word	0x0000c038
        /*0200*/ 	.short	0x0100
        /*0202*/ 	.byte	0x08
	.zero		1


	//   ....[8]....
        /*0204*/ 	.word	0x00001b90
        /*0208*/ 	.word	0x000000ff
        /*020c*/ 	.word	0x0000c000
        /*0210*/ 	.short	0x010a
        /*0212*/ 	.byte	0x08
	.zero		1


	//   ....[9]....
        /*0214*/ 	.word	0x00001db0
        /*0218*/ 	.word	0x000000ff
        /*021c*/ 	.word	0x0000c020
        /*0220*/ 	.short	0x010a
        /*0222*/ 	.byte	0x08
	.zero		1


	//   ....[10]....
        /*0224*/ 	.word	0x00001fe0
        /*0228*/ 	.word	0x000000ff
        /*022c*/ 	.word	0x0000c000
        /*0230*/ 	.short	0x010a
        /*0232*/ 	.byte	0x1c
	.zero		1


	//   ....[11]....
        /*0234*/ 	.word	0x000021d0
        /*0238*/ 	.word	0x000000ff
        /*023c*/ 	.word	0x0000c020
        /*0240*/ 	.short	0x010a
        /*0242*/ 	.byte	0x1c
	.zero		1


	//   ....[12]....
        /*0244*/ 	.word	0x000022d0
        /*0248*/ 	.word	0x000000ff
        /*024c*/ 	.word	0x0000c000
        /*0250*/ 	.short	0x0108
        /*0252*/ 	.byte	0x08
	.zero		1


	//   ....[13]....
        /*0254*/ 	.word	0x000022e0
        /*0258*/ 	.word	0x000000ff
        /*025c*/ 	.word	0x0000c020
        /*0260*/ 	.short	0x0108
        /*0262*/ 	.byte	0x08
	.zero		1


	//   ....[14]....
        /*0264*/ 	.word	0x00002330
        /*0268*/ 	.word	0x000000ff
        /*026c*/ 	.word	0x0000c008
        /*0270*/ 	.short	0x0108
        /*0272*/ 	.byte	0x08
	.zero		1


	//   ....[15]....
        /*0274*/ 	.word	0x00002340
        /*0278*/ 	.word	0x000000ff
        /*027c*/ 	.word	0x0000c028
        /*0280*/ 	.short	0x0108
        /*0282*/ 	.byte	0x08
	.zero		1


	//   ....[16]....
        /*0284*/ 	.word	0x00002390
        /*0288*/ 	.word	0x000000ff
        /*028c*/ 	.word	0x0000c010
        /*0290*/ 	.short	0x0108
        /*0292*/ 	.byte	0x08
	.zero		1


	//   ....[17]....
        /*0294*/ 	.word	0x000023a0
        /*0298*/ 	.word	0x000000ff
        /*029c*/ 	.word	0x0000c030
        /*02a0*/ 	.short	0x0108
        /*02a2*/ 	.byte	0x08
	.zero		1


	//   ....[18]....
        /*02a4*/ 	.word	0x000023f0
        /*02a8*/ 	.word	0x000000ff
        /*02ac*/ 	.word	0x0000c018
        /*02b0*/ 	.short	0x0108
        /*02b2*/ 	.byte	0x08
	.zero		1


	//   ....[19]....
        /*02b4*/ 	.word	0x00002400
        /*02b8*/ 	.word	0x000000ff
        /*02bc*/ 	.word	0x0000c038
        /*02c0*/ 	.short	0x0108
        /*02c2*/ 	.byte	0x08
	.zero		1


	//   ....[20]....
        /*02c4*/ 	.word	0x000029e0
        /*02c8*/ 	.word	0x000000ff
        /*02cc*/ 	.word	0x0000c000
        /*02d0*/ 	.short	0x010a
        /*02d2*/ 	.byte	0x08
	.zero		1


	//   ....[21]....
        /*02d4*/ 	.word	0x00002a10
        /*02d8*/ 	.word	0x000000ff
        /*02dc*/ 	.word	0x0000c020
        /*02e0*/ 	.short	0x010a
        /*02e2*/ 	.byte	0x08
	.zero		1


	//   ....[22]....
        /*02e4*/ 	.word	0x00002a40
        /*02e8*/ 	.word	0x000000ff
        /*02ec*/ 	.word	0x0000c000
        /*02f0*/ 	.short	0x010a
        /*02f2*/ 	.byte	0x1c
	.zero		1


	//   ....[23]....
        /*02f4*/ 	.word	0x00002a70
        /*02f8*/ 	.word	0x000000ff
        /*02fc*/ 	.word	0x0000c020
        /*0300*/ 	.short	0x010a
        /*0302*/ 	.byte	0x1c
	.zero		1


	//----- nvinfo : EIATTR_NUM_MBARRIERS
	.align		4
.L_48:
        /*0304*/ 	.byte	0x03, 0x38
        /*0306*/ 	.short	0x0008


	//----- nvinfo : EIATTR_EXIT_INSTR_OFFSETS
	.align		4
        /*0308*/ 	.byte	0x04, 0x1c
        /*030a*/ 	.short	(.L_50 - .L_49)


	//   ....[0]....
.L_49:
        /*030c*/ 	.word	0x000029d0


	//----- nvinfo : EIATTR_REQNTID
	.align		4
.L_50:
        /*0310*/ 	.byte	0x04, 0x10
        /*0312*/ 	.short	(.L_52 - .L_51)
.L_51:
        /*0314*/ 	.word	0x00000100
        /*0318*/ 	.word	0x00000001
        /*031c*/ 	.word	0x00000001


	//----- nvinfo : EIATTR_CRS_STACK_SIZE
	.align		4
.L_52:
        /*0320*/ 	.byte	0x04, 0x1e
        /*0322*/ 	.short	(.L_54 - .L_53)
.L_53:
        /*0324*/ 	.word	0x00000000


	//----- nvinfo : EIATTR_CBANK_PARAM_SIZE
	.align		4
.L_54:
        /*0328*/ 	.byte	0x03, 0x19
        /*032a*/ 	.short	0x0050


	//----- nvinfo : EIATTR_PARAM_CBANK
	.align		4
        /*032c*/ 	.byte	0x04, 0x0a
        /*032e*/ 	.short	(.L_56 - .L_55)
	.align		4
.L_55:
        /*0330*/ 	.word	index@(.nv.constant0.gluon_tcgen05)
        /*0334*/ 	.short	0x0380
        /*0336*/ 	.short	0x0050


	//----- nvinfo : EIATTR_SW_WAR
	.align		4
.L_56:
        /*0338*/ 	.byte	0x04, 0x36
        /*033a*/ 	.short	(.L_58 - .L_57)
.L_57:
        /*033c*/ 	.word	0x00000008
.L_58:


//--------------------- .nv.compat                --------------------------
	.section	.nv.compat,"",@"SHT_CUDA_COMPAT_INFO"
	.align	4
        /*0000*/ 	.byte	0x02, 0x02, 0x02, 0x00, 0x02, 0x05, 0x05, 0x00, 0x02, 0x03, 0x03, 0x00, 0x02, 0x06, 0x01, 0x00


//--------------------- .nv.callgraph             --------------------------
	.section	.nv.callgraph,"",@"SHT_CUDA_CALLGRAPH"
	.align	4
	.sectionentsize	8
	.align		4
        /*0000*/ 	.word	0x00000000
	.align		4
        /*0004*/ 	.word	0xffffffff
	.align		4
        /*0008*/ 	.word	0x00000000
	.align		4
        /*000c*/ 	.word	0xfffffffe
	.align		4
        /*0010*/ 	.word	0x00000000
	.align		4
        /*0014*/ 	.word	0xfffffffd
	.align		4
        /*0018*/ 	.word	0x00000000
	.align		4
        /*001c*/ 	.word	0xfffffffc


//--------------------- .text.gluon_tcgen05       --------------------------
	.section	.text.gluon_tcgen05,"ax",@progbits
	.align	128
        .global         gluon_tcgen05
        .type           gluon_tcgen05,@function
        .size           gluon_tcgen05,(.L_x_85 - gluon_tcgen05)
        .other          gluon_tcgen05,@"STO_CUDA_ENTRY STV_DEFAULT"
gluon_tcgen05:
.text.gluon_tcgen05:
[----:B------:R-:W1:Y:S01]  /*0000*/  LDC R1, c[0x0][0x37c] ;  /* 0x0000df00ff017b82 */ /* 0x000e620000000800 */
[----:B------:R-:W2:Y:S02]  /*0010*/  S2R R0, SR_TID.X ;  /* 0x0000000000007919 */ /* 0x000ea40000002100 */
[----:B--2---:R-:W-:-:S13]  /*0020*/  ISETP.GE.U32.AND P2, PT, R0, 0x20, PT ;  /* 0x000000200000780c */ /* 0x004fda0003f46070 */
[----:B------:R-:W-:Y:S05]  /*0030*/  @P2 BRA `(.L_x_0) ;  /* 0x0000000000b82947 */ /* 0x000fea0003800000 */
[----:B------:R-:W2:Y:S01]  /*0040*/  S2UR UR6, SR_CgaCtaId ;  /* 0x00000000000679c3 */ /* 0x000ea20000008800 */
[----:B------:R-:W-:Y:S01]  /*0050*/  NOP ;  /* 0x0000000000007918 */ /* 0x000fe20000000000 */
[----:B------:R-:W-:Y:S02]  /*0060*/  UMOV UR4, 0x40 ;  /* 0x0000004000047882 */ /* 0x000fe40000000000 */
[----:B--2---:R-:W-:-:S09]  /*0070*/  ULEA UR4, UR6, UR4, 0x18 ;  /* 0x0000000406047291 */ /* 0x004fd2000f8ec0ff */
[----:B------:R-:W2:Y:S01]  /*0080*/  LDS.U8 R2, [UR4] ;  /* 0x00000004ff027984 */ /* 0x000ea20008000000 */
[----:B------:R-:W-:Y:S02]  /*0090*/  UMOV UR4, 0x400 ;  /* 0x0000040000047882 */ /* 0x000fe40000000000 */
[----:B------:R-:W-:Y:S01]  /*00a0*/  ULEA UR4, UR6, UR4, 0x18 ;  /* 0x0000000406047291 */ /* 0x000fe2000f8ec0ff */
[----:B--2---:R-:W-:-:S13]  /*00b0*/  ISETP.NE.AND P0, PT, R2, RZ, PT ;  /* 0x000000ff0200720c */ /* 0x004fda0003f05270 */
[----:B------:R-:W-:Y:S05]  /*00c0*/  @P0 BRA `(.L_x_1) ;  /* 0x00000000007c0947 */ /* 0x000fea0003800000 */
[----:B------:R-:W-:-:S13]  /*00d0*/  ELECT P0, URZ, PT ;  /* 0x0000000000ff782f */ /* 0x000fda0003800000 */
[----:B------:R-:W-:Y:S05]  /*00e0*/  @!P0 BRA `(.L_x_2) ;  /* 0x0000000000848947 */ /* 0x000fea0003800000 */
[----:B------:R-:W-:Y:S01]  /*00f0*/  UMOV UR5, 0x4 ;  /* 0x0000000400057882 */ /* 0x000fe20000000000 */
[----:B------:R-:W-:Y:S02]  /*0100*/  IMAD.MOV.U32 R5, RZ, RZ, 0x1 ;  /* 0x00000001ff057424 */ /* 0x000fe400078e00ff */
[----:B------:R-:W-:Y:S02]  /*0110*/  IMAD.MOV.U32 R3, RZ, RZ, 0xf ;  /* 0x0000000fff037424 */ /* 0x000fe400078e00ff */
[----:B------:R-:W-:Y:S04]  /*0120*/  DEPBAR.LE SB2, 0x36 ;  /* 0x0000ad800000791a */ /* 0x000fe80000000000 */
[----:B------:R-:W2:Y:S02]  /*0130*/  UTCATOMSWS.FIND_AND_SET.ALIGN UP0, UR5, UR5 ;  /* 0x00000005000575e3 */ /* 0x000ea40008000800 */
[----:B--2---:R-:W-:-:S04]  /*0140*/  PLOP3.LUT P0, PT, PT, PT, UP0, 0x80, 0x8 ;  /* 0x000000000008781c */ /* 0x004fc80003f0f008 */
[----:B------:R-:W-:-:S04]  /*0150*/  SEL R2, RZ, 0xffffffff, !P0 ;  /* 0xffffffffff027807 */ /* 0x000fc80004000000 */
[----:B------:R-:W-:Y:S01]  /*0160*/  ISETP.NE.AND P0, PT, R2, RZ, PT ;  /* 0x000000ff0200720c */ /* 0x000fe20003f05270 */
[----:B------:R-:W-:-:S12]  /*0170*/  IMAD.U32 R2, RZ, RZ, UR5 ;  /* 0x00000005ff027e24 */ /* 0x000fd8000f8e00ff */
[----:B------:R-:W-:Y:S05]  /*0180*/  @P0 BRA `(.L_x_3) ;  /* 0x0000000000240947 */ /* 0x000fea0003800000 */
.L_x_4:
[----:B------:R-:W-:Y:S05]  /*0190*/  NANOSLEEP 0x64 ;  /* 0x000000640000795d */ /* 0x000fea0003800000 */
[----:B------:R-:W-:-:S05]  /*01a0*/  UMOV UR5, 0x4 ;  /* 0x0000000400057882 */ /* 0x000fca0000000000 */
[----:B------:R-:W-:Y:S04]  /*01b0*/  DEPBAR.LE SB2, 0x36 ;  /* 0x0000ad800000791a */ /* 0x000fe80000000000 */
[----:B------:R-:W2:Y:S02]  /*01c0*/  UTCATOMSWS.FIND_AND_SET.ALIGN UP0, UR5, UR5 ;  /* 0x00000005000575e3 */ /* 0x000ea40008000800 */
[----:B--2---:R-:W-:-:S04]  /*01d0*/  PLOP3.LUT P0, PT, PT, PT, UP0, 0x80, 0x8 ;  /* 0x000000000008781c */ /* 0x004fc80003f0f008 */
[----:B------:R-:W-:-:S04]  /*01e0*/  SEL R2, RZ, 0xffffffff, !P0 ;  /* 0xffffffffff027807 */ /* 0x000fc80004000000 */
[----:B------:R-:W-:Y:S01]  /*01f0*/  ISETP.NE.AND P0, PT, R2, RZ, PT ;  /* 0x000000ff0200720c */ /* 0x000fe20003f05270 */
[----:B------:R-:W-:-:S12]  /*0200*/  IMAD.U32 R2, RZ, RZ, UR5 ;  /* 0x00000005ff027e24 */ /* 0x000fd8000f8e00ff */
[----:B------:R-:W-:Y:S05]  /*0210*/  @!P0 BRA `(.L_x_4) ;  /* 0xfffffffc00dc8947 */ /* 0x000fea000383ffff */
.L_x_3:
[C---:B------:R-:W-:Y:S01]  /*0220*/  VIADD R4, R2.reuse, 0x10 ;  /* 0x0000001002047836 */ /* 0x040fe20000000000 */
[----:B------:R-:W-:Y:S01]  /*0230*/  UMOV UR5, 0x50 ;  /* 0x0000005000057882 */ /* 0x000fe20000000000 */
[----:B------:R-:W-:Y:S01]  /*0240*/  SHF.L.U32 R3, R3, R2, RZ ;  /* 0x0000000203037219 */ /* 0x000fe200000006ff */
[----:B------:R-:W-:Y:S01]  /*0250*/  ULEA UR5, UR6, UR5, 0x18 ;  /* 0x0000000506057291 */ /* 0x000fe2000f8ec0ff */
[----:B------:R-:W-:Y:S01]  /*0260*/  IMAD.SHL.U32 R2, R2, 0x20, RZ ;  /* 0x0000002002027824 */ /* 0x000fe200078e00ff */
[----:B------:R-:W-:-:S04]  /*0270*/  SHF.L.U32 R4, R5, R4, RZ ;  /* 0x0000000405047219 */ /* 0x000fc800000006ff */
[----:B------:R-:W-:-:S05]  /*0280*/  LOP3.LUT R3, R4, R3, RZ, 0xfc, !PT ;  /* 0x0000000304037212 */ /* 0x000fca00078efcff */
[----:B------:R2:W-:Y:S04]  /*0290*/  ATOMS.OR RZ, [UR5], R3 ;  /* 0x00000003ffff798c */ /* 0x0005e8000b000005 */
[----:B------:R2:W-:Y:S01]  /*02a0*/  STS [UR4], R2 ;  /* 0x00000002ff007988 */ /* 0x0005e20008000804 */
[----:B------:R-:W-:Y:S05]  /*02b0*/  BRA `(.L_x_2) ;  /* 0x0000000000107947 */ /* 0x000fea0003800000 */
.L_x_1:
[----:B------:R-:W-:Y:S01]  /*02c0*/  IMAD.MOV.U32 R3, RZ, RZ, -0x1 ;  /* 0xffffffffff037424 */ /* 0x000fe200078e00ff */
[----:B------:R-:W-:-:S04]  /*02d0*/  MOV R2, 0x300 ;  /* 0x0000030000027802 */ /* 0x000fc80000000f00 */
[----:B------:R2:W-:Y:S03]  /*02e0*/  STS [UR4], R3 ;  /* 0x00000003ff007988 */ /* 0x0005e60008000804 */
[----:B-12---:R-:W-:Y:S05]  /*02f0*/  CALL.REL.NOINC `($__internal_1_$__cuda_sm10x_tcgen05_guardrail_trap_phase_invalid_during_alloc) ;  /* 0x0000002400f47944 */ /* 0x006fea0003c00000 */
.L_x_2:
[----:B------:R-:W-:Y:S05]  /*0300*/  WARPSYNC.ALL ;  /* 0x0000000000007948 */ /* 0x000fea0003800000 */
[----:B------:R-:W-:Y:S01]  /*0310*/  NOP ;  /* 0x0000000000007918 */ /* 0x000fe20000000000 */
.L_x_0:
[----:B------:R-:W3:Y:S08]  /*0320*/  S2UR UR4, SR_CgaCtaId ;  /* 0x00000000000479c3 */ /* 0x000ef00000008800 */
[----:B------:R-:W-:Y:S01]  /*0330*/  BAR.SYNC.DEFER_BLOCKING 0x0 ;  /* 0x0000000000007b1d */ /* 0x000fe20000010000 */
[----:B------:R-:W-:-:S05]  /*0340*/  LOP3.LUT R36, R0, 0xff, RZ, 0xc0, !PT ;  /* 0x000000ff00247812 */ /* 0x000fca00078ec0ff */
[----:B------:R-:W-:Y:S02]  /*0350*/  UMOV UR8, 0x400 ;  /* 0x0000040000087882 */ /* 0x000fe40000000000 */
[----:B------:R-:W4:Y:S08]  /*0360*/  LDC R8, c[0x0][0x3a0] ;  /* 0x0000e800ff087b82 */ /* 0x000f300000000800 */
[----:B------:R-:W5:Y:S01]  /*0370*/  S2UR UR9, SR_CTAID.Y ;  /* 0x00000000000979c3 */ /* 0x000f620000002600 */
[----:B---3--:R-:W-:-:S09]  /*0380*/  ULEA UR8, UR4, UR8, 0x18 ;  /* 0x0000000804087291 */ /* 0x008fd2000f8ec0ff */
[----:B------:R-:W3:Y:S01]  /*0390*/  LDS R4, [UR8] ;  /* 0x00000008ff047984 */ /* 0x000ee20008000800 */
[----:B------:R-:W-:Y:S06]  /*03a0*/  BAR.SYNC.DEFER_BLOCKING 0x0 ;  /* 0x0000000000007b1d */ /* 0x000fec0000010000 */
[----:B------:R-:W-:Y:S05]  /*03b0*/  @P2 BRA `(.L_x_5) ;  /* 0x0000000000182947 */ /* 0x000fea0003800000 */
[----:B------:R-:W-:Y:S01]  /*03c0*/  ELECT P0, URZ, PT ;  /* 0x0000000000ff782f */ /* 0x000fe20003800000 */
[----:B--2---:R-:W-:Y:S01]  /*03d0*/  IMAD.MOV.U32 R2, RZ, RZ, 0x1 ;  /* 0x00000001ff027424 */ /* 0x004fe200078e00ff */
[----:B------:R-:W-:Y:S01]  /*03e0*/  UMOV UR5, 0x40 ;  /* 0x0000004000057882 */ /* 0x000fe20000000000 */
[----:B------:R-:W-:Y:S01]  /*03f0*/  UVIRTCOUNT.DEALLOC.SMPOOL 0x80 ;  /* 0x000000800000784c */ /* 0x000fe20000000000 */
[----:B------:R-:W-:-:S09]  /*0400*/  ULEA UR5, UR4, UR5, 0x18 ;  /* 0x0000000504057291 */ /* 0x000fd2000f8ec0ff */
[----:B------:R2:W-:Y:S03]  /*0410*/  @P0 STS.U8 [UR5], R2 ;  /* 0x00000002ff000988 */ /* 0x0005e60008000005 */
.L_x_5:
[----:B------:R-:W2:Y:S01]  /*0420*/  S2UR UR4, SR_CTAID.Z ;  /* 0x00000000000479c3 */ /* 0x000ea20000002700 */
[----:B------:R-:W5:Y:S01]  /*0430*/  LDCU UR5, c[0x0][0x370] ;  /* 0x00006e00ff0577ac */ /* 0x000f620008000800 */
[----:B------:R-:W-:Y:S01]  /*0440*/  ISETP.GE.U32.AND P0, PT, R36, 0x20, PT ;  /* 0x000000202400780c */ /* 0x000fe20003f06070 */
[----:B----4-:R-:W-:Y:S01]  /*0450*/  VIADD R6, R8, 0xffffffff ;  /* 0xffffffff08067836 */ /* 0x010fe20000000000 */
[C---:B------:R-:W-:Y:S01]  /*0460*/  ISETP.NE.U32.AND P3, PT, R36.reuse, RZ, PT ;  /* 0x000000ff2400720c */ /* 0x040fe20003f65070 */
[----:B------:R-:W2:Y:S02]  /*0470*/  LDCU UR6, c[0x0][0x374] ;  /* 0x00006e80ff0677ac */ /* 0x000ea40008000800 */
[----:B--2---:R-:W-:Y:S01]  /*0480*/  LEA R3, R36, UR8, 0x2 ;  /* 0x0000000824037c11 */ /* 0x004fe2000f8e10ff */
[----:B------:R-:W-:Y:S01]  /*0490*/  BSSY.RECONVERGENT B0, `(.L_x_6) ;  /* 0x0000015000007945 */ /* 0x000fe20003800200 */
[----:B------:R-:W5:Y:S01]  /*04a0*/  S2UR UR7, SR_CTAID.X ;  /* 0x00000000000779c3 */ /* 0x000f620000002500 */
[----:B------:R-:W2:Y:S01]  /*04b0*/  LDCU.64 UR20, c[0x0][0x3c0] ;  /* 0x00007800ff1477ac */ /* 0x000ea20008000a00 */
[----:B---3--:R-:W-:-:S04]  /*04c0*/  R2UR UR23, R4 ;  /* 0x00000000041772ca */ /* 0x008fc800000e0000 */
[----:B------:R3:W-:Y:S02]  /*04d0*/  @!P0 STS [R3], RZ ;  /* 0x000000ff03008388 */ /* 0x0007e40000000800 */
[----:B------:R-:W4:Y:S01]  /*04e0*/  LDC R2, c[0x0][0x398] ;  /* 0x0000e600ff027b82 */ /* 0x000f220000000800 */
[----:B------:R-:W-:Y:S01]  /*04f0*/  NOP ;  /* 0x0000000000007918 */ /* 0x000fe20000000000 */
[----:B------:R3:W-:Y:S01]  /*0500*/  @!P3 STS [UR8+0x20], R6 ;  /* 0x00002006ff00b988 */ /* 0x0007e20008000808 */
[----:B-----5:R-:W-:-:S04]  /*0510*/  UIMAD UR4, UR4, UR6, UR9 ;  /* 0x00000006040472a4 */ /* 0x020fc8000f8e0209 */
[----:B------:R-:W-:-:S04]  /*0520*/  UIMAD UR4, UR4, UR5, UR7 ;  /* 0x00000005040472a4 */ /* 0x000fc8000f8e0207 */
[----:B------:R-:W-:-:S04]  /*0530*/  UIMAD UR4, UR4, 0x180, URZ ;  /* 0x00000180040478a4 */ /* 0x000fc8000f8e02ff */
[----:B--2---:R-:W-:Y:S01]  /*0540*/  UIADD3 UR24, UP0, UPT, UR4, UR20, URZ ;  /* 0x0000001404187290 */ /* 0x004fe2000ff1e0ff */
[----:B----4-:R-:W-:-:S03]  /*0550*/  VIADD R2, R2, 0xffffffff ;  /* 0xffffffff02027836 */ /* 0x010fc60000000000 */
[----:B------:R-:W-:Y:S01]  /*0560*/  ULEA.HI.X.SX32 UR25, UR4, UR21, 0x1, UP0 ;  /* 0x0000001504197291 */ /* 0x000fe200080f0eff */
[----:B---3--:R-:W-:Y:S11]  /*0570*/  @P3 BRA `(.L_x_7) ;  /* 0x0000000000183947 */ /* 0x008ff60003800000 */
[----:B------:R-:W2:Y:S01]  /*0580*/  LDS R4, [UR8+0x8] ;  /* 0x00000808ff047984 */ /* 0x000ea20008000800 */
[----:B------:R-:W3:Y:S01]  /*0590*/  LDC.64 R10, c[0x0][0x380] ;  /* 0x0000e000ff0a7b82 */ /* 0x000ee20000000a00 */
[----:B------:R-:W-:Y:S02]  /*05a0*/  IMAD.MOV.U32 R5, RZ, RZ, 0x70 ;  /* 0x00000070ff057424 */ /* 0x000fe400078e00ff */
[----:B---3--:R3:W-:Y:S03]  /*05b0*/  STS.64 [UR8], R10 ;  /* 0x0000000aff007988 */ /* 0x0087e60008000a08 */
[----:B--2---:R-:W-:-:S05]  /*05c0*/  LOP3.LUT R4, R4, 0x10, R5, 0xd8, !PT ;  /* 0x0000001004047812 */ /* 0x004fca00078ed805 */
[----:B------:R3:W-:Y:S02]  /*05d0*/  STS [UR8+0x8], R4 ;  /* 0x00000804ff007988 */ /* 0x0007e40008000808 */
.L_x_7:
[----:B------:R-:W-:Y:S05]  /*05e0*/  BSYNC.RECONVERGENT B0 ;  /* 0x0000000000007941 */ /* 0x000fea0003800200 */
.L_x_6:
[----:B------:R-:W-:Y:S04]  /*05f0*/  BSSY.RECONVERGENT B0, `(.L_x_8) ;  /* 0x000000a000007945 */ /* 0x000fe80003800200 */
[----:B------:R-:W-:Y:S05]  /*0600*/  @P3 BRA `(.L_x_9) ;  /* 0x0000000000203947 */ /* 0x000fea0003800000 */
[----:B---3--:R-:W2:Y:S01]  /*0610*/  LDS R4, [UR8+0x34] ;  /* 0x00003408ff047984 */ /* 0x008ea20008000800 */
[----:B------:R-:W-:Y:S02]  /*0620*/  IMAD.MOV.U32 R5, RZ, RZ, 0x3f000000 ;  /* 0x3f000000ff057424 */ /* 0x000fe400078e00ff */
[----:B------:R-:W-:Y:S01]  /*0630*/  @!P3 IMAD.MOV.U32 R7, RZ, RZ, 0x3f ;  /* 0x0000003fff07b424 */ /* 0x000fe200078e00ff */
[----:B------:R-:W3:Y:S02]  /*0640*/  @!P3 LDS R10, [UR8+0x38] ;  /* 0x00003808ff0ab984 */ /* 0x000ee40008000800 */
[----:B--2---:R-:W-:Y:S02]  /*0650*/  LOP3.LUT R4, R4, 0xff000000, R5, 0xb8, !PT ;  /* 0xff00000004047812 */ /* 0x004fe400078eb805 */
[----:B---3--:R-:W-:-:S03]  /*0660*/  @!P3 LOP3.LUT R5, R10, 0xff, R7, 0xb8, !PT ;  /* 0x000000ff0a05b812 */ /* 0x008fc600078eb807 */
[----:B------:R2:W-:Y:S04]  /*0670*/  STS [UR8+0x34], R4 ;  /* 0x00003404ff007988 */ /* 0x0005e80008000808 */
[----:B------:R2:W-:Y:S02]  /*0680*/  @!P3 STS [UR8+0x38], R5 ;  /* 0x00003805ff00b988 */ /* 0x0005e40008000808 */
.L_x_9:
[----:B------:R-:W-:Y:S05]  /*0690*/  BSYNC.RECONVERGENT B0 ;  /* 0x0000000000007941 */ /* 0x000fea0003800200 */
.L_x_8:
[----:B------:R-:W-:Y:S04]  /*06a0*/  BSSY.RECONVERGENT B0, `(.L_x_10) ;  /* 0x000000a000007945 */ /* 0x000fe80003800200 */
[----:B------:R-:W-:Y:S05]  /*06b0*/  @P3 BRA `(.L_x_11) ;  /* 0x0000000000203947 */ /* 0x000fea0003800000 */
[----:B--23--:R-:W2:Y:S01]  /*06c0*/  LDS R4, [UR8+0x1c] ;  /* 0x00001c08ff047984 */ /* 0x00cea20008000800 */
[----:B------:R-:W3:Y:S03]  /*06d0*/  LDC.64 R10, c[0x0][0x3a8] ;  /* 0x0000ea00ff0a7b82 */ /* 0x000ee60000000a00 */
[----:B------:R4:W-:Y:S01]  /*06e0*/  STS [UR8+0x24], R2 ;  /* 0x00002402ff007988 */ /* 0x0009e20008000808 */
[--C-:B---3--:R-:W-:Y:S02]  /*06f0*/  SHF.R.U32.HI R7, RZ, 0x4, R11.reuse ;  /* 0x00000004ff077819 */ /* 0x108fe4000001160b */
[----:B------:R-:W-:-:S05]  /*0700*/  SHF.R.U64 R5, R10, 0x4, R11 ;  /* 0x000000040a057819 */ /* 0x000fca000000120b */
[----:B------:R4:W-:Y:S01]  /*0710*/  STS [UR8+0xc], R5 ;  /* 0x00000c05ff007988 */ /* 0x0009e20008000808 */
[----:B--2---:R-:W-:-:S05]  /*0720*/  LOP3.LUT R4, R4, 0xf, R7, 0xb8, !PT ;  /* 0x0000000f04047812 */ /* 0x004fca00078eb807 */
[----:B------:R4:W-:Y:S02]  /*0730*/  STS [UR8+0x1c], R4 ;  /* 0x00001c04ff007988 */ /* 0x0009e40008000808 */
.L_x_11:
[----:B------:R-:W-:Y:S05]  /*0740*/  BSYNC.RECONVERGENT B0 ;  /* 0x0000000000007941 */ /* 0x000fea0003800200 */
.L_x_10:
[----:B------:R-:W-:Y:S04]  /*0750*/  BSSY.RECONVERGENT B1, `(.L_x_12) ;  /* 0x000001d000017945 */ /* 0x000fe80003800200 */
[----:B------:R-:W-:Y:S04]  /*0760*/  BSSY.RELIABLE B0, `(.L_x_13) ;  /* 0x0000018000007945 */ /* 0x000fe80003800100 */
[----:B------:R-:W-:Y:S05]  /*0770*/  @P3 BRA `(.L_x_14) ;  /* 0x00000000001c3947 */ /* 0x000fea0003800000 */
[----:B--234-:R-:W2:Y:S02]  /*0780*/  LDS R4, [UR8+0x34] ;  /* 0x00003408ff047984 */ /* 0x01cea40008000800 */
[----:B--2---:R-:W-:-:S05]  /*0790*/  LOP3.LUT R4, R4, 0x7, RZ, 0xb8, !PT ;  /* 0x0000000704047812 */ /* 0x004fca00078eb8ff */
[----:B------:R2:W-:Y:S01]  /*07a0*/  STS [UR8+0x34], R4 ;  /* 0x00003404ff007988 */ /* 0x0005e20008000808 */
[----:B------:R-:W-:Y:S05]  /*07b0*/  @P3 BRA `(.L_x_15) ;  /* 0x00000000001c3947 */ /* 0x000fea0003800000 */
[----:B--2---:R-:W2:Y:S02]  /*07c0*/  LDS R4, [UR8+0x34] ;  /* 0x00003408ff047984 */ /* 0x004ea40008000800 */
[----:B--2---:R-:W-:-:S05]  /*07d0*/  LOP3.LUT R4, R4, 0x38, RZ, 0xb8, !PT ;  /* 0x0000003804047812 */ /* 0x004fca00078eb8ff */
[----:B------:R5:W-:Y:S02]  /*07e0*/  STS [UR8+0x34], R4 ;  /* 0x00003404ff007988 */ /* 0x000be40008000808 */
.L_x_14:
[----:B------:R-:W-:Y:S05]  /*07f0*/  @P3 BRA `(.L_x_16) ;  /* 0x00000000001c3947 */ /* 0x000fea0003800000 */
[----:B--2345:R-:W2:Y:S02]  /*0800*/  LDS R4, [UR8+0x8] ;  /* 0x00000808ff047984 */ /* 0x03cea40008000800 */
[----:B--2---:R-:W-:-:S05]  /*0810*/  LOP3.LUT R4, R4, 0x780, RZ, 0xb8, !PT ;  /* 0x0000078004047812 */ /* 0x004fca00078eb8ff */
[----:B------:R3:W-:Y:S02]  /*0820*/  STS [UR8+0x8], R4 ;  /* 0x00000804ff007988 */ /* 0x0007e40008000808 */
.L_x_15:
[----:B------:R-:W-:Y:S05]  /*0830*/  @P3 BRA `(.L_x_17) ;  /* 0x0000000000283947 */ /* 0x000fea0003800000 */
[----:B--23--:R-:W2:Y:S02]  /*0840*/  LDS R4, [UR8+0x8] ;  /* 0x00000808ff047984 */ /* 0x00cea40008000800 */
[----:B--2---:R-:W-:-:S05]  /*0850*/  LOP3.LUT R4, R4, 0x1800, RZ, 0xb8, !PT ;  /* 0x0000180004047812 */ /* 0x004fca00078eb8ff */
[----:B------:R2:W-:Y:S02]  /*0860*/  STS [UR8+0x8], R4 ;  /* 0x00000804ff007988 */ /* 0x0005e40008000808 */
.L_x_16:
[----:B------:R-:W-:Y:S05]  /*0870*/  @P3 BREAK.RELIABLE B0 ;  /* 0x0000000000003942 */ /* 0x000fea0003800100 */
[----:B------:R-:W-:Y:S05]  /*0880*/  @P3 BRA `(.L_x_18) ;  /* 0x0000000000243947 */ /* 0x000fea0003800000 */
[----:B--2-4-:R-:W2:Y:S01]  /*0890*/  LDS R5, [UR8+0x8] ;  /* 0x00000808ff057984 */ /* 0x014ea20008000800 */
[----:B---3-5:R-:W-:-:S05]  /*08a0*/  IMAD.MOV.U32 R4, RZ, RZ, 0x6000 ;  /* 0x00006000ff047424 */ /* 0x028fca00078e00ff */
[----:B--2---:R-:W-:-:S04]  /*08b0*/  LOP3.LUT R4, R5, 0x4000, R4, 0xd8, !PT ;  /* 0x0000400005047812 */ /* 0x004fc800078ed804 */
[----:B------:R-:W-:-:S05]  /*08c0*/  LOP3.LUT R4, R4, 0x400000, RZ, 0xb8, !PT ;  /* 0x0040000004047812 */ /* 0x000fca00078eb8ff */
[----:B------:R4:W-:Y:S02]  /*08d0*/  STS [UR8+0x8], R4 ;  /* 0x00000804ff007988 */ /* 0x0009e40008000808 */
.L_x_17:
[----:B------:R-:W-:Y:S05]  /*08e0*/  BSYNC.RELIABLE B0 ;  /* 0x0000000000007941 */ /* 0x000fea0003800100 */
.L_x_13:
[----:B--234-:R-:W2:Y:S02]  /*08f0*/  @!P3 LDS R4, [UR8+0x8] ;  /* 0x00000808ff04b984 */ /* 0x01cea40008000800 */
[----:B--2---:R-:W-:-:S05]  /*0900*/  @!P3 LOP3.LUT R4, R4, 0x8000, RZ, 0xb8, !PT ;  /* 0x000080000404b812 */ /* 0x004fca00078eb8ff */
[----:B------:R2:W-:Y:S02]  /*0910*/  @!P3 STS [UR8+0x8], R4 ;  /* 0x00000804ff00b988 */ /* 0x0005e40008000808 */
.L_x_18:
[----:B------:R-:W-:Y:S05]  /*0920*/  BSYNC.RECONVERGENT B1 ;  /* 0x0000000000017941 */ /* 0x000fea0003800200 */
.L_x_12:
[----:B------:R-:W-:Y:S05]  /*0930*/  WARPSYNC.ALL ;  /* 0x0000000000007948 */ /* 0x000fea0003800000 */
[----:B------:R-:W-:Y:S01]  /*0940*/  NOP ;  /* 0x0000000000007918 */ /* 0x000fe20000000000 */
[----:B------:R-:W2:Y:S02]  /*0950*/  LDC R7, c[0x0][0x39c] ;  /* 0x0000e700ff077b82 */ /* 0x000ea40000000800 */
[----:B--2---:R-:W-:Y:S01]  /*0960*/  VIADD R7, R7, 0xffffffff ;  /* 0xffffffff07077836 */ /* 0x004fe20000000000 */
[----:B------:R-:W-:Y:S06]  /*0970*/  @P0 BRA `(.L_x_19) ;  /* 0x0000000000300947 */ /* 0x000fec0003800000 */
[----:B---345:R-:W2:Y:S01]  /*0980*/  S2R R4, SR_LANEID ;  /* 0x0000000000047919 */ /* 0x038ea20000000000 */
[----:B------:R-:W-:Y:S05]  /*0990*/  WARPSYNC.ALL ;  /* 0x0000000000007948 */ /* 0x000fea0003800000 */
[----:B------:R-:W-:Y:S01]  /*09a0*/  NOP ;  /* 0x0000000000007918 */ /* 0x000fe20000000000 */
[----:B--2---:R-:W-:-:S05]  /*09b0*/  IMAD.SHL.U32 R9, R4, 0x4, RZ ;  /* 0x0000000404097824 */ /* 0x004fca00078e00ff */
[----:B------:R-:W2:Y:S01]  /*09c0*/  LDS R11, [R9+UR8] ;  /* 0x00000008090b7984 */ /* 0x000ea20008000800 */
[----:B------:R-:W-:-:S05]  /*09d0*/  IADD3 R4, P1, PT, R9, UR24, RZ ;  /* 0x0000001809047c10 */ /* 0x000fca000ff3e0ff */
[----:B------:R-:W-:-:S05]  /*09e0*/  IMAD.X R5, RZ, RZ, UR25, P1 ;  /* 0x00000019ff057e24 */ /* 0x000fca00088e06ff */
[----:B--2---:R2:W3:Y:S01]  /*09f0*/  ATOMG.E.EXCH.STRONG.GPU PT, RZ, [R4], R11 ;  /* 0x0000000b04ff73a8 */ /* 0x0044e200041ee100 */
[----:B------:R-:W-:-:S04]  /*0a00*/  DEPBAR {5,4,3,2,1,0} ;  /* 0x0000003f0000791a */ /* 0x000fc80000000000 */
[----:B------:R-:W4:Y:S02]  /*0a10*/  CCTL.E.C.LDCU.IV.DEEP [UR24] ;  /* 0x0000000018007540 */ /* 0x000f240009c08000 */
[----:B----4-:R2:W-:Y:S01]  /*0a20*/  UTMACCTL.IV [UR24] ;  /* 0x00000000180079b9 */ /* 0x0105e20008000000 */
[----:B------:R-:W-:Y:S01]  /*0a30*/  NOP ;  /* 0x0000000000007918 */ /* 0x000fe20000000000 */
.L_x_19:
[----:B------:R-:W-:Y:S05]  /*0a40*/  @P0 BRA `(.L_x_20) ;  /* 0x00000000000c0947 */ /* 0x000fea0003800000 */
[----:B------:R0:W-:Y:S01]  /*0a50*/  UTMACMDFLUSH ;  /* 0x00000000000079b7 */ /* 0x0001e20000000000 */
[----:B------:R-:W-:Y:S05]  /*0a60*/  @P0 BRA `(.L_x_20) ;  /* 0x0000000000040947 */ /* 0x000fea0003800000 */
[----:B------:R-:W-:-:S04]  /*0a70*/  DEPBAR.LE SB0, 0x0 ;  /* 0x000080000000791a */ /* 0x000fc80000000000 */
.L_x_20:
[----:B------:R-:W-:Y:S05]  /*0a80*/  WARPSYNC.ALL ;  /* 0x0000000000007948 */ /* 0x000fea0003800000 */
[----:B------:R-:W-:Y:S01]  /*0a90*/  NOP ;  /* 0x0000000000007918 */ /* 0x000fe20000000000 */
[----:B---3--:R-:W-:Y:S06]  /*0aa0*/  BAR.SYNC.DEFER_BLOCKING 0x0 ;  /* 0x0000000000007b1d */ /* 0x008fec0000010000 */
[----:B------:R-:W-:Y:S02]  /*0ab0*/  BSSY.RECONVERGENT B1, `(.L_x_21) ;  /* 0x000000b000017945 */ /* 0x000fe40003800200 */
[----:B------:R-:W-:Y:S06]  /*0ac0*/  BAR.SYNC.DEFER_BLOCKING 0x0 ;  /* 0x0000000000007b1d */ /* 0x000fec0000010000 */
[----:B------:R3:W-:Y:S01]  /*0ad0*/  @!P0 STS [R3], RZ ;  /* 0x000000ff03008388 */ /* 0x0007e20000000800 */
[----:B------:R-:W-:Y:S01]  /*0ae0*/  NOP ;  /* 0x0000000000007918 */ /* 0x000fe20000000000 */
[----:B------:R-:W-:Y:S05]  /*0af0*/  @P3 BRA `(.L_x_22) ;  /* 0x0000000000183947 */ /* 0x000fea0003800000 */
[----:B--2-45:R-:W2:Y:S01]  /*0b00*/  LDS R4, [UR8+0x8] ;  /* 0x00000808ff047984 */ /* 0x034ea20008000800 */
[----:B------:R-:W4:Y:S01]  /*0b10*/  LDC.64 R10, c[0x0][0x388] ;  /* 0x0000e200ff0a7b82 */ /* 0x000f220000000a00 */
[----:B------:R-:W-:Y:S02]  /*0b20*/  IMAD.MOV.U32 R5, RZ, RZ, 0x70 ;  /* 0x00000070ff057424 */ /* 0x000fe400078e00ff */
[----:B----4-:R4:W-:Y:S03]  /*0b30*/  STS.64 [UR8], R10 ;  /* 0x0000000aff007988 */ /* 0x0109e60008000a08 */
[----:B--2---:R-:W-:-:S05]  /*0b40*/  LOP3.LUT R4, R4, 0x10, R5, 0xd8, !PT ;  /* 0x0000001004047812 */ /* 0x004fca00078ed805 */
[----:B------:R4:W-:Y:S02]  /*0b50*/  STS [UR8+0x8], R4 ;  /* 0x00000804ff007988 */ /* 0x0009e40008000808 */
.L_x_22:
[----:B--2---:R-:W-:Y:S05]  /*0b60*/  BSYNC.RECONVERGENT B1 ;  /* 0x0000000000017941 */ /* 0x004fea0003800200 */
.L_x_21:
[----:B------:R-:W-:Y:S04]  /*0b70*/  BSSY.RECONVERGENT B1, `(.L_x_23) ;  /* 0x000000a000017945 */ /* 0x000fe80003800200 */
[----:B------:R-:W-:Y:S05]  /*0b80*/  @P3 BRA `(.L_x_24) ;  /* 0x0000000000203947 */ /* 0x000fea0003800000 */
[----:B----45:R-:W2:Y:S01]  /*0b90*/  LDS R4, [UR8+0x34] ;  /* 0x00003408ff047984 */ /* 0x030ea20008000800 */
[----:B------:R-:W-:Y:S02]  /*0ba0*/  IMAD.MOV.U32 R5, RZ, RZ, 0x7f000000 ;  /* 0x7f000000ff057424 */ /* 0x000fe400078e00ff */
[----:B------:R-:W-:Y:S01]  /*0bb0*/  @!P3 IMAD.MOV.U32 R10, RZ, RZ, 0x3f ;  /* 0x0000003fff0ab424 */ /* 0x000fe200078e00ff */
[----:B------:R-:W4:Y:S02]  /*0bc0*/  @!P3 LDS R9, [UR8+0x38] ;  /* 0x00003808ff09b984 */ /* 0x000f240008000800 */
[----:B--2---:R-:W-:Y:S02]  /*0bd0*/  LOP3.LUT R4, R4, 0xff000000, R5, 0xb8, !PT ;  /* 0xff00000004047812 */ /* 0x004fe400078eb805 */
[----:B----4-:R-:W-:-:S03]  /*0be0*/  @!P3 LOP3.LUT R5, R9, 0xff, R10, 0xb8, !PT ;  /* 0x000000ff0905b812 */ /* 0x010fc600078eb80a */
[----:B------:R2:W-:Y:S04]  /*0bf0*/  STS [UR8+0x34], R4 ;  /* 0x00003404ff007988 */ /* 0x0005e80008000808 */
[----:B------:R2:W-:Y:S02]  /*0c00*/  @!P3 STS [UR8+0x38], R5 ;  /* 0x00003805ff00b988 */ /* 0x0005e40008000808 */
.L_x_24:
[----:B------:R-:W-:Y:S05]  /*0c10*/  BSYNC.RECONVERGENT B1 ;  /* 0x0000000000017941 */ /* 0x000fea0003800200 */
.L_x_23:
[----:B------:R-:W-:Y:S04]  /*0c20*/  BSSY.RECONVERGENT B1, `(.L_x_25) ;  /* 0x0000004000017945 */ /* 0x000fe80003800200 */
[----:B------:R-:W-:Y:S05]  /*0c30*/  @P3 BRA `(.L_x_26) ;  /* 0x0000000000083947 */ /* 0x000fea0003800000 */
[----:B------:R2:W-:Y:S04]  /*0c40*/  STS [UR8+0x24], R6 ;  /* 0x00002406ff007988 */ /* 0x0005e80008000808 */
[----:B------:R2:W-:Y:S02]  /*0c50*/  STS [UR8+0x20], R7 ;  /* 0x00002007ff007988 */ /* 0x0005e40008000808 */
.L_x_26:
[----:B------:R-:W-:Y:S05]  /*0c60*/  BSYNC.RECONVERGENT B1 ;  /* 0x0000000000017941 */ /* 0x000fea0003800200 */
.L_x_25:
[----:B------:R-:W-:Y:S04]  /*0c70*/  BSSY.RECONVERGENT B2, `(.L_x_27) ;  /* 0x0000025000027945 */ /* 0x000fe80003800200 */
[----:B------:R-:W-:Y:S04]  /*0c80*/  BSSY.RELIABLE B1, `(.L_x_28) ;  /* 0x0000020000017945 */ /* 0x000fe80003800100 */
[----:B------:R-:W-:Y:S05]  /*0c90*/  @P3 BRA `(.L_x_29) ;  /* 0x00000000002c3947 */ /* 0x000fea0003800000 */
[----:B--2-45:R-:W2:Y:S01]  /*0ca0*/  LDS R4, [UR8+0x1c] ;  /* 0x00001c08ff047984 */ /* 0x034ea20008000800 */
[----:B------:R-:W4:Y:S02]  /*0cb0*/  LDC.64 R10, c[0x0][0x3b0] ;  /* 0x0000ec00ff0a7b82 */ /* 0x000f240000000a00 */
[--C-:B----4-:R-:W-:Y:S02]  /*0cc0*/  SHF.R.U32.HI R9, RZ, 0x4, R11.reuse ;  /* 0x00000004ff097819 */ /* 0x110fe4000001160b */
[----:B------:R-:W-:-:S05]  /*0cd0*/  SHF.R.U64 R5, R10, 0x4, R11 ;  /* 0x000000040a057819 */ /* 0x000fca000000120b */
[----:B------:R4:W-:Y:S01]  /*0ce0*/  STS [UR8+0xc], R5 ;  /* 0x00000c05ff007988 */ /* 0x0009e20008000808 */
[----:B--2---:R-:W-:-:S05]  /*0cf0*/  LOP3.LUT R4, R4, 0xf, R9, 0xb8, !PT ;  /* 0x0000000f04047812 */ /* 0x004fca00078eb809 */
[----:B------:R4:W-:Y:S01]  /*0d00*/  STS [UR8+0x1c], R4 ;  /* 0x00001c04ff007988 */ /* 0x0009e20008000808 */
[----:B------:R-:W-:Y:S05]  /*0d10*/  @P3 BRA `(.L_x_30) ;  /* 0x00000000001c3947 */ /* 0x000fea0003800000 */
[----:B----4-:R-:W2:Y:S02]  /*0d20*/  LDS R4, [UR8+0x34] ;  /* 0x00003408ff047984 */ /* 0x010ea40008000800 */
[----:B--2---:R-:W-:-:S05]  /*0d30*/  LOP3.LUT R4, R4, 0x7, RZ, 0xb8, !PT ;  /* 0x0000000704047812 */ /* 0x004fca00078eb8ff */
[----:B------:R2:W-:Y:S02]  /*0d40*/  STS [UR8+0x34], R4 ;  /* 0x00003404ff007988 */ /* 0x0005e40008000808 */
.L_x_29:
[----:B------:R-:W-:Y:S05]  /*0d50*/  @P3 BRA `(.L_x_31) ;  /* 0x00000000001c3947 */ /* 0x000fea0003800000 */
[----:B--2-45:R-:W2:Y:S02]  /*0d60*/  LDS R4, [UR8+0x34] ;  /* 0x00003408ff047984 */ /* 0x034ea40008000800 */
[----:B--2---:R-:W-:-:S05]  /*0d70*/  LOP3.LUT R4, R4, 0x38, RZ, 0xb8, !PT ;  /* 0x0000003804047812 */ /* 0x004fca00078eb8ff */
[----:B------:R2:W-:Y:S02]  /*0d80*/  STS [UR8+0x34], R4 ;  /* 0x00003404ff007988 */ /* 0x0005e40008000808 */
.L_x_30:
[----:B------:R-:W-:Y:S05]  /*0d90*/  @P3 BRA `(.L_x_32) ;  /* 0x00000000001c3947 */ /* 0x000fea0003800000 */
[----:B--2-4-:R-:W2:Y:S02]  /*0da0*/  LDS R4, [UR8+0x8] ;  /* 0x00000808ff047984 */ /* 0x014ea40008000800 */
[----:B--2---:R-:W-:-:S05]  /*0db0*/  LOP3.LUT R4, R4, 0x780, RZ, 0xb8, !PT ;  /* 0x0000078004047812 */ /* 0x004fca00078eb8ff */
[----:B------:R2:W-:Y:S02]  /*0dc0*/  STS [UR8+0x8], R4 ;  /* 0x00000804ff007988 */ /* 0x0005e40008000808 */
.L_x_31:
[----:B------:R-:W-:Y:S05]  /*0dd0*/  @P3 BRA `(.L_x_33) ;  /* 0x0000000000283947 */ /* 0x000fea0003800000 */
[----:B--2-45:R-:W2:Y:S02]  /*0de0*/  LDS R4, [UR8+0x8] ;  /* 0x00000808ff047984 */ /* 0x034ea40008000800 */
[----:B--2---:R-:W-:-:S05]  /*0df0*/  LOP3.LUT R4, R4, 0x1800, RZ, 0xb8, !PT ;  /* 0x0000180004047812 */ /* 0x004fca00078eb8ff */
[----:B------:R5:W-:Y:S02]  /*0e00*/  STS [UR8+0x8], R4 ;  /* 0x00000804ff007988 */ /* 0x000be40008000808 */
.L_x_32:
[----:B------:R-:W-:Y:S05]  /*0e10*/  @P3 BREAK.RELIABLE B1 ;  /* 0x0000000000013942 */ /* 0x000fea0003800100 */
[----:B------:R-:W-:Y:S05]  /*0e20*/  @P3 BRA `(.L_x_34) ;  /* 0x0000000000243947 */ /* 0x000fea0003800000 */
[----:B--2-45:R-:W2:Y:S01]  /*0e30*/  LDS R4, [UR8+0x8] ;  /* 0x00000808ff047984 */ /* 0x034ea20008000800 */
[----:B------:R-:W-:-:S05]  /*0e40*/  IMAD.MOV.U32 R5, RZ, RZ, 0x6000 ;  /* 0x00006000ff057424 */ /* 0x000fca00078e00ff */
[----:B--2---:R-:W-:-:S04]  /*0e50*/  LOP3.LUT R4, R4, 0x6000, R5, 0xd8, !PT ;  /* 0x0000600004047812 */ /* 0x004fc800078ed805 */
[----:B------:R-:W-:-:S05]  /*0e60*/  LOP3.LUT R4, R4, 0x400000, RZ, 0xb8, !PT ;  /* 0x0040000004047812 */ /* 0x000fca00078eb8ff */
[----:B------:R2:W-:Y:S02]  /*0e70*/  STS [UR8+0x8], R4 ;  /* 0x00000804ff007988 */ /* 0x0005e40008000808 */
.L_x_33:
[----:B------:R-:W-:Y:S05]  /*0e80*/  BSYNC.RELIABLE B1 ;  /* 0x0000000000017941 */ /* 0x000fea0003800100 */
.L_x_28:
[----:B--2-45:R-:W2:Y:S02]  /*0e90*/  @!P3 LDS R4, [UR8+0x8] ;  /* 0x00000808ff04b984 */ /* 0x034ea40008000800 */
[----:B--2---:R-:W-:-:S05]  /*0ea0*/  @!P3 LOP3.LUT R4, R4, 0x8000, RZ, 0xb8, !PT ;  /* 0x000080000404b812 */ /* 0x004fca00078eb8ff */
[----:B------:R2:W-:Y:S02]  /*0eb0*/  @!P3 STS [UR8+0x8], R4 ;  /* 0x00000804ff00b988 */ /* 0x0005e40008000808 */
.L_x_34:
[----:B------:R-:W-:Y:S05]  /*0ec0*/  BSYNC.RECONVERGENT B2 ;  /* 0x0000000000027941 */ /* 0x000fea0003800200 */
.L_x_27:
[----:B------:R-:W-:Y:S05]  /*0ed0*/  WARPSYNC.ALL ;  /* 0x0000000000007948 */ /* 0x000fea0003800000 */
[----:B------:R-:W-:Y:S01]  /*0ee0*/  NOP ;  /* 0x0000000000007918 */ /* 0x000fe20000000000 */
[----:B------:R-:W-:-:S04]  /*0ef0*/  UIADD3 UR5, UPT, UPT, UR4, 0x80, URZ ;  /* 0x0000008004057890 */ /* 0x000fc8000fffe0ff */
[----:B------:R-:W-:-:S04]  /*0f00*/  UIADD3 UR26, UP0, UPT, UR5, UR20, URZ ;  /* 0x00000014051a7290 */ /* 0x000fc8000ff1e0ff */
[----:B------:R-:W-:Y:S01]  /*0f10*/  ULEA.HI.X.SX32 UR27, UR5, UR21, 0x1, UP0 ;  /* 0x00000015051b7291 */ /* 0x000fe200080f0eff */
[----:B------:R-:W-:Y:S11]  /*0f20*/  @P0 BRA `(.L_x_35) ;  /* 0x0000000000300947 */ /* 0x000ff60003800000 */
[----:B--2-45:R-:W2:Y:S01]  /*0f30*/  S2R R4, SR_LANEID ;  /* 0x0000000000047919 */ /* 0x034ea20000000000 */
[----:B------:R-:W-:Y:S05]  /*0f40*/  WARPSYNC.ALL ;  /* 0x0000000000007948 */ /* 0x000fea0003800000 */
[----:B------:R-:W-:Y:S01]  /*0f50*/  NOP ;  /* 0x0000000000007918 */ /* 0x000fe20000000000 */
[----:B--2---:R-:W-:-:S05]  /*0f60*/  IMAD.SHL.U32 R6, R4, 0x4, RZ ;  /* 0x0000000404067824 */ /* 0x004fca00078e00ff */
[----:B------:R-:W2:Y:S01]  /*0f70*/  LDS R9, [R6+UR8] ;  /* 0x0000000806097984 */ /* 0x000ea20008000800 */
[----:B------:R-:W-:-:S05]  /*0f80*/  IADD3 R4, P1, PT, R6, UR26, RZ ;  /* 0x0000001a06047c10 */ /* 0x000fca000ff3e0ff */
[----:B------:R-:W-:-:S05]  /*0f90*/  IMAD.X R5, RZ, RZ, UR27, P1 ;  /* 0x0000001bff057e24 */ /* 0x000fca00088e06ff */
[----:B--2---:R2:W4:Y:S01]  /*0fa0*/  ATOMG.E.EXCH.STRONG.GPU PT, RZ, [R4], R9 ;  /* 0x0000000904ff73a8 */ /* 0x00452200041ee100 */
[----:B------:R-:W-:-:S04]  /*0fb0*/  DEPBAR {5,4,3,2,1,0} ;  /* 0x0000003f0000791a */ /* 0x000fc80000000000 */
[----:B------:R-:W5:Y:S02]  /*0fc0*/  CCTL.E.C.LDCU.IV.DEEP [UR26] ;  /* 0x000000001a007540 */ /* 0x000f640009c08000 */
[----:B-----5:R2:W-:Y:S01]  /*0fd0*/  UTMACCTL.IV [UR26] ;  /* 0x000000001a0079b9 */ /* 0x0205e20008000000 */
[----:B------:R-:W-:Y:S01]  /*0fe0*/  NOP ;  /* 0x0000000000007918 */ /* 0x000fe20000000000 */
.L_x_35:
[----:B------:R-:W-:Y:S05]  /*0ff0*/  @P0 BRA `(.L_x_36) ;  /* 0x00000000000c0947 */ /* 0x000fea0003800000 */
[----:B------:R0:W-:Y:S01]  /*1000*/  UTMACMDFLUSH ;  /* 0x00000000000079b7 */ /* 0x0001e20000000000 */
[----:B------:R-:W-:Y:S05]  /*1010*/  @P0 BRA `(.L_x_36) ;  /* 0x0000000000040947 */ /* 0x000fea0003800000 */
[----:B------:R-:W-:-:S04]  /*1020*/  DEPBAR.LE SB0, 0x0 ;  /* 0x000080000000791a */ /* 0x000fc80000000000 */
.L_x_36:
[----:B------:R-:W-:Y:S05]  /*1030*/  WARPSYNC.ALL ;  /* 0x0000000000007948 */ /* 0x000fea0003800000 */
[----:B------:R-:W-:Y:S01]  /*1040*/  NOP ;  /* 0x0000000000007918 */ /* 0x000fe20000000000 */
[----:B----4-:R-:W-:Y:S06]  /*1050*/  BAR.SYNC.DEFER_BLOCKING 0x0 ;  /* 0x0000000000007b1d */ /* 0x010fec0000010000 */
[----:B------:R-:W-:Y:S02]  /*1060*/  BSSY.RECONVERGENT B2, `(.L_x_37) ;  /* 0x000000b000027945 */ /* 0x000fe40003800200 */
[----:B------:R-:W-:Y:S06]  /*1070*/  BAR.SYNC.DEFER_BLOCKING 0x0 ;  /* 0x0000000000007b1d */ /* 0x000fec0000010000 */
[----:B------:R4:W-:Y:S01]  /*1080*/  @!P0 STS [R3], RZ ;  /* 0x000000ff03008388 */ /* 0x0009e20000000800 */
[----:B------:R-:W-:Y:S01]  /*1090*/  NOP ;  /* 0x0000000000007918 */ /* 0x000fe20000000000 */
[----:B------:R-:W-:Y:S05]  /*10a0*/  @P3 BRA `(.L_x_38) ;  /* 0x0000000000183947 */ /* 0x000fea0003800000 */
[----:B---34-:R-:W3:Y:S01]  /*10b0*/  LDS R3, [UR8+0x8] ;  /* 0x00000808ff037984 */ /* 0x018ee20008000800 */
[----:B------:R-:W4:Y:S01]  /*10c0*/  LDC.64 R10, c[0x0][0x390] ;  /* 0x0000e400ff0a7b82 */ /* 0x000f220000000a00 */
[----:B--2--5:R-:W-:Y:S02]  /*10d0*/  IMAD.MOV.U32 R4, RZ, RZ, 0x70 ;  /* 0x00000070ff047424 */ /* 0x024fe400078e00ff */
[----:B----4-:R2:W-:Y:S03]  /*10e0*/  STS.64 [UR8], R10 ;  /* 0x0000000aff007988 */ /* 0x0105e60008000a08 */
[----:B---3--:R-:W-:-:S05]  /*10f0*/  LOP3.LUT R3, R3, 0x10, R4, 0xd8, !PT ;  /* 0x0000001003037812 */ /* 0x008fca00078ed804 */
[----:B------:R2:W-:Y:S02]  /*1100*/  STS [UR8+0x8], R3 ;  /* 0x00000803ff007988 */ /* 0x0005e40008000808 */
.L_x_38:
[----:B--2---:R-:W-:Y:S05]  /*1110*/  BSYNC.RECONVERGENT B2 ;  /* 0x0000000000027941 */ /* 0x004fea0003800200 */
.L_x_37:
[----:B------:R-:W-:Y:S04]  /*1120*/  BSSY.RECONVERGENT B3, `(.L_x_39) ;  /* 0x0000033000037945 */ /* 0x000fe80003800200 */
[----:B------:R-:W-:Y:S04]  /*1130*/  BSSY.RELIABLE B2, `(.L_x_40) ;  /* 0x000002e000027945 */ /* 0x000fe80003800100 */
[----:B------:R-:W-:Y:S05]  /*1140*/  @P3 BRA `(.L_x_41) ;  /* 0x0000000000243947 */ /* 0x000fea0003800000 */
[----:B---34-:R-:W2:Y:S01]  /*1150*/  LDS R3, [UR8+0x34] ;  /* 0x00003408ff037984 */ /* 0x018ea20008000800 */
[----:B-----5:R-:W-:-:S05]  /*1160*/  IMAD.MOV.U32 R4, RZ, RZ, 0x7f000000 ;  /* 0x7f000000ff047424 */ /* 0x020fca00078e00ff */
[----:B--2---:R-:W-:-:S05]  /*1170*/  LOP3.LUT R3, R3, 0xff000000, R4, 0xb8, !PT ;  /* 0xff00000003037812 */ /* 0x004fca00078eb804 */
[----:B------:R2:W-:Y:S01]  /*1180*/  STS [UR8+0x34], R3 ;  /* 0x00003403ff007988 */ /* 0x0005e20008000808 */
[----:B------:R-:W-:Y:S05]  /*1190*/  @P3 BRA `(.L_x_42) ;  /* 0x0000000000183947 */ /* 0x000fea0003800000 */
[----:B--2---:R-:W2:Y:S01]  /*11a0*/  LDS R3, [UR8+0x38] ;  /* 0x00003808ff037984 */ /* 0x004ea20008000800 */
[----:B------:R-:W-:-:S05]  /*11b0*/  IMAD.MOV.U32 R4, RZ, RZ, 0x3f ;  /* 0x0000003fff047424 */ /* 0x000fca00078e00ff */
[----:B--2---:R-:W-:-:S05]  /*11c0*/  LOP3.LUT R3, R3, 0xff, R4, 0xb8, !PT ;  /* 0x000000ff03037812 */ /* 0x004fca00078eb804 */
[----:B------:R2:W-:Y:S02]  /*11d0*/  STS [UR8+0x38], R3 ;  /* 0x00003803ff007988 */ /* 0x0005e40008000808 */
.L_x_41:
[----:B------:R-:W-:Y:S05]  /*11e0*/  @P3 BRA `(.L_x_43) ;  /* 0x00000000000c3947 */ /* 0x000fea0003800000 */
[----:B------:R2:W-:Y:S02]  /*11f0*/  STS [UR8+0x20], R7 ;  /* 0x00002007ff007988 */ /* 0x0005e40008000808 */
.L_x_42:
[----:B------:R-:W-:Y:S05]  /*1200*/  @P3 BRA `(.L_x_44) ;  /* 0x0000000000243947 */ /* 0x000fea0003800000 */
[----:B------:R2:W-:Y:S02]  /*1210*/  STS [UR8+0x24], R2 ;  /* 0x00002402ff007988 */ /* 0x0005e40008000808 */
.L_x_43:
[----:B------:R-:W-:Y:S05]  /*1220*/  @P3 BRA `(.L_x_45) ;  /* 0x00000000002c3947 */ /* 0x000fea0003800000 */
[----:B--2---:R-:W2:Y:S01]  /*1230*/  LDS R2, [UR8+0x1c] ;  /* 0x00001c08ff027984 */ /* 0x004ea20008000800 */
[----:B------:R-:W3:Y:S02]  /*1240*/  LDC.64 R6, c[0x0][0x3b8] ;  /* 0x0000ee00ff067b82 */ /* 0x000ee40000000a00 */
[--C-:B---3--:R-:W-:Y:S02]  /*1250*/  SHF.R.U32.HI R5, RZ, 0x4, R7.reuse ;  /* 0x00000004ff057819 */ /* 0x108fe40000011607 */
[----:B----4-:R-:W-:-:S05]  /*1260*/  SHF.R.U64 R3, R6, 0x4, R7 ;  /* 0x0000000406037819 */ /* 0x010fca0000001207 */
[----:B------:R3:W-:Y:S01]  /*1270*/  STS [UR8+0xc], R3 ;  /* 0x00000c03ff007988 */ /* 0x0007e20008000808 */
[----:B--2---:R-:W-:-:S05]  /*1280*/  LOP3.LUT R2, R2, 0xf, R5, 0xb8, !PT ;  /* 0x0000000f02027812 */ /* 0x004fca00078eb805 */
[----:B------:R3:W-:Y:S02]  /*1290*/  STS [UR8+0x1c], R2 ;  /* 0x00001c02ff007988 */ /* 0x0007e40008000808 */
.L_x_44:
[----:B------:R-:W-:Y:S05]  /*12a0*/  @P3 BRA `(.L_x_46) ;  /* 0x00000000001c3947 */ /* 0x000fea0003800000 */
[----:B---3--:R-:W3:Y:S02]  /*12b0*/  LDS R2, [UR8+0x34] ;  /* 0x00003408ff027984 */ /* 0x008ee40008000800 */
[----:B---3--:R-:W-:-:S05]  /*12c0*/  LOP3.LUT R2, R2, 0x7, RZ, 0xb8, !PT ;  /* 0x0000000702027812 */ /* 0x008fca00078eb8ff */
[----:B------:R3:W-:Y:S02]  /*12d0*/  STS [UR8+0x34], R2 ;  /* 0x00003402ff007988 */ /* 0x0007e40008000808 */
.L_x_45:
[----:B------:R-:W-:Y:S05]  /*12e0*/  @P3 BRA `(.L_x_47) ;  /* 0x00000000001c3947 */ /* 0x000fea0003800000 */
[----:B--23--:R-:W2:Y:S02]  /*12f0*/  LDS R2, [UR8+0x34] ;  /* 0x00003408ff027984 */ /* 0x00cea40008000800 */
[----:B--2---:R-:W-:-:S05]  /*1300*/  LOP3.LUT R2, R2, 0x38, RZ, 0xb8, !PT ;  /* 0x0000003802027812 */ /* 0x004fca00078eb8ff */
[----:B------:R2:W-:Y:S02]  /*1310*/  STS [UR8+0x34], R2 ;  /* 0x00003402ff007988 */ /* 0x0005e40008000808 */
.L_x_46:
[----:B------:R-:W-:Y:S05]  /*1320*/  @P3 BRA `(.L_x_48) ;  /* 0x00000000001c3947 */ /* 0x000fea0003800000 */
[----:B--23--:R-:W2:Y:S02]  /*1330*/  LDS R2, [UR8+0x8] ;  /* 0x00000808ff027984 */ /* 0x00cea40008000800 */
[----:B--2---:R-:W-:-:S05]  /*1340*/  LOP3.LUT R2, R2, 0x780, RZ, 0xb8, !PT ;  /* 0x0000078002027812 */ /* 0x004fca00078eb8ff */
[----:B------:R2:W-:Y:S02]  /*1350*/  STS [UR8+0x8], R2 ;  /* 0x00000802ff007988 */ /* 0x0005e40008000808 */
.L_x_47:
[----:B------:R-:W-:Y:S05]  /*1360*/  @P3 BRA `(.L_x_49) ;  /* 0x0000000000283947 */ /* 0x000fea0003800000 */
[----:B--23--:R-:W2:Y:S02]  /*1370*/  LDS R2, [UR8+0x8] ;  /* 0x00000808ff027984 */ /* 0x00cea40008000800 */
[----:B--2---:R-:W-:-:S05]  /*1380*/  LOP3.LUT R2, R2, 0x1800, RZ, 0xb8, !PT ;  /* 0x0000180002027812 */ /* 0x004fca00078eb8ff */
[----:B------:R2:W-:Y:S02]  /*1390*/  STS [UR8+0x8], R2 ;  /* 0x00000802ff007988 */ /* 0x0005e40008000808 */
.L_x_48:
[----:B------:R-:W-:Y:S05]  /*13a0*/  @P3 BREAK.RELIABLE B2 ;  /* 0x0000000000023942 */ /* 0x000fea0003800100 */
[----:B------:R-:W-:Y:S05]  /*13b0*/  @P3 BRA `(.L_x_50) ;  /* 0x0000000000243947 */ /* 0x000fea0003800000 */
[----:B--23--:R-:W2:Y:S01]  /*13c0*/  LDS R2, [UR8+0x8] ;  /* 0x00000808ff027984 */ /* 0x00cea20008000800 */
[----:B----4-:R-:W-:-:S05]  /*13d0*/  IMAD.MOV.U32 R3, RZ, RZ, 0x6000 ;  /* 0x00006000ff037424 */ /* 0x010fca00078e00ff */
[----:B--2---:R-:W-:-:S04]  /*13e0*/  LOP3.LUT R2, R2, 0x6000, R3, 0xd8, !PT ;  /* 0x0000600002027812 */ /* 0x004fc800078ed803 */
[----:B------:R-:W-:-:S05]  /*13f0*/  LOP3.LUT R2, R2, 0x400000, RZ, 0xb8, !PT ;  /* 0x0040000002027812 */ /* 0x000fca00078eb8ff */
[----:B------:R2:W-:Y:S02]  /*1400*/  STS [UR8+0x8], R2 ;  /* 0x00000802ff007988 */ /* 0x0005e40008000808 */
.L_x_49:
[----:B------:R-:W-:Y:S05]  /*1410*/  BSYNC.RELIABLE B2 ;  /* 0x0000000000027941 */ /* 0x000fea0003800100 */
.L_x_40:
[----:B--23--:R-:W2:Y:S02]  /*1420*/  @!P3 LDS R2, [UR8+0x8] ;  /* 0x00000808ff02b984 */ /* 0x00cea40008000800 */
[----:B--2---:R-:W-:-:S05]  /*1430*/  @!P3 LOP3.LUT R2, R2, 0x8000, RZ, 0xb8, !PT ;  /* 0x000080000202b812 */ /* 0x004fca00078eb8ff */
[----:B------:R2:W-:Y:S02]  /*1440*/  @!P3 STS [UR8+0x8], R2 ;  /* 0x00000802ff00b988 */ /* 0x0005e40008000808 */
.L_x_50:
[----:B------:R-:W-:Y:S05]  /*1450*/  BSYNC.RECONVERGENT B3 ;  /* 0x0000000000037941 */ /* 0x000fea0003800200 */
.L_x_39:
[----:B------:R-:W-:Y:S05]  /*1460*/  WARPSYNC.ALL ;  /* 0x0000000000007948 */ /* 0x000fea0003800000 */
[----:B------:R-:W-:Y:S01]  /*1470*/  NOP ;  /* 0x0000000000007918 */ /* 0x000fe20000000000 */
[----:B------:R-:W-:-:S04]  /*1480*/  UIADD3 UR4, UPT, UPT, UR4, 0x100, URZ ;  /* 0x0000010004047890 */ /* 0x000fc8000fffe0ff */
[----:B------:R-:W-:-:S04]  /*1490*/  UIADD3 UR20, UP0, UPT, UR4, UR20, URZ ;  /* 0x0000001404147290 */ /* 0x000fc8000ff1e0ff */
[----:B------:R-:W-:Y:S01]  /*14a0*/  ULEA.HI.X.SX32 UR21, UR4, UR21, 0x1, UP0 ;  /* 0x0000001504157291 */ /* 0x000fe200080f0eff */
[----:B------:R-:W-:Y:S11]  /*14b0*/  @P0 BRA `(.L_x_51) ;  /* 0x0000000000300947 */ /* 0x000ff60003800000 */
[----:B--23--:R-:W2:Y:S01]  /*14c0*/  S2R R2, SR_LANEID ;  /* 0x0000000000027919 */ /* 0x00cea20000000000 */
[----:B------:R-:W-:Y:S05]  /*14d0*/  WARPSYNC.ALL ;  /* 0x0000000000007948 */ /* 0x000fea0003800000 */
[----:B------:R-:W-:Y:S01]  /*14e0*/  NOP ;  /* 0x0000000000007918 */ /* 0x000fe20000000000 */
[----:B--2--5:R-:W-:-:S05]  /*14f0*/  IMAD.SHL.U32 R4, R2, 0x4, RZ ;  /* 0x0000000402047824 */ /* 0x024fca00078e00ff */
[----:B------:R-:W2:Y:S01]  /*1500*/  LDS R5, [R4+UR8] ;  /* 0x0000000804057984 */ /* 0x000ea20008000800 */
[----:B------:R-:W-:-:S05]  /*1510*/  IADD3 R2, P1, PT, R4, UR20, RZ ;  /* 0x0000001404027c10 */ /* 0x000fca000ff3e0ff */
[----:B----4-:R-:W-:-:S05]  /*1520*/  IMAD.X R3, RZ, RZ, UR21, P1 ;  /* 0x00000015ff037e24 */ /* 0x010fca00088e06ff */
[----:B--2---:R2:W3:Y:S01]  /*1530*/  ATOMG.E.EXCH.STRONG.GPU PT, RZ, [R2], R5 ;  /* 0x0000000502ff73a8 */ /* 0x0044e200041ee100 */
[----:B------:R-:W-:-:S04]  /*1540*/  DEPBAR {5,4,3,2,1,0} ;  /* 0x0000003f0000791a */ /* 0x000fc80000000000 */
[----:B------:R-:W4:Y:S02]  /*1550*/  CCTL.E.C.LDCU.IV.DEEP [UR20] ;  /* 0x0000000014007540 */ /* 0x000f240009c08000 */
[----:B----4-:R2:W-:Y:S01]  /*1560*/  UTMACCTL.IV [UR20] ;  /* 0x00000000140079b9 */ /* 0x0105e20008000000 */
[----:B------:R-:W-:Y:S01]  /*1570*/  NOP ;  /* 0x0000000000007918 */ /* 0x000fe20000000000 */
.L_x_51:
[----:B------:R-:W-:Y:S05]  /*1580*/  @P0 BRA `(.L_x_52) ;  /* 0x00000000000c0947 */ /* 0x000fea0003800000 */
[----:B------:R0:W-:Y:S01]  /*1590*/  UTMACMDFLUSH ;  /* 0x00000000000079b7 */ /* 0x0001e20000000000 */
[----:B------:R-:W-:Y:S05]  /*15a0*/  @P0 BRA `(.L_x_52) ;  /* 0x0000000000040947 */ /* 0x000fea0003800000 */
[----:B------:R-:W-:-:S04]  /*15b0*/  DEPBAR.LE SB0, 0x0 ;  /* 0x000080000000791a */ /* 0x000fc80000000000 */
.L_x_52:
[----:B------:R-:W-:Y:S05]  /*15c0*/  WARPSYNC.ALL ;  /* 0x0000000000007948 */ /* 0x000fea0003800000 */
[----:B------:R-:W-:Y:S01]  /*15d0*/  NOP ;  /* 0x0000000000007918 */ /* 0x000fe20000000000 */
[----:B---3--:R-:W-:Y:S01]  /*15e0*/  BAR.SYNC.DEFER_BLOCKING 0x0 ;  /* 0x0000000000007b1d */ /* 0x008fe20000010000 */
[----:B--2---:R-:W-:Y:S01]  /*15f0*/  SHF.R.U32.HI R2, RZ, 0x5, R0 ;  /* 0x00000005ff027819 */ /* 0x004fe20000011600 */
[----:B------:R-:W-:-:S03]  /*1600*/  UIADD3 UR15, UPT, UPT, UR8, 0xc020, URZ ;  /* 0x0000c020080f7890 */ /* 0x000fc6000fffe0ff */
[----:B------:R-:W-:Y:S01]  /*1610*/  R2UR UR22, R2 ;  /* 0x00000000021672ca */ /* 0x000fe200000e0000 */
[----:B------:R-:W-:Y:S01]  /*1620*/  VOTEU.ALL UP0, P3 ;  /* 0x0000000000ff7886 */ /* 0x000fe20001800000 */
[----:B------:R-:W-:Y:S01]  /*1630*/  UMOV UR4, 0x1 ;  /* 0x0000000100047882 */ /* 0x000fe20000000000 */
[----:B------:R-:W-:Y:S01]  /*1640*/  VOTEU.ALL UP1, P3 ;  /* 0x0000000000ff7886 */ /* 0x000fe20001820000 */
[----:B------:R-:W-:Y:S02]  /*1650*/  BSSY.RECONVERGENT B3, `(.L_x_53) ;  /* 0x0000018000037945 */ /* 0x000fe40003800200 */
[----:B------:R-:W-:-:S04]  /*1660*/  @!UP0 UIADD3 UR10, UPT, UPT, -UR4, 0x100000, URZ ;  /* 0x00100000040a8890 */ /* 0x000fc8000fffe1ff */
[----:B------:R-:W-:Y:S02]  /*1670*/  @!UP0 USHF.L.U32 UR11, UR10, 0xb, URZ ;  /* 0x0000000b0a0b8899 */ /* 0x000fe400080006ff */
[----:B------:R-:W-:Y:S02]  /*1680*/  @!UP0 USHF.L.U32 UR10, UR10, 0x1, URZ ;  /* 0x000000010a0a8899 */ /* 0x000fe400080006ff */
[----:B------:R-:W-:-:S04]  /*1690*/  @!UP0 UIADD3 UR4, UPT, UPT, -UR4, 0x100000, URZ ;  /* 0x0010000004048890 */ /* 0x000fc8000fffe1ff */
[----:B------:R-:W-:Y:S02]  /*16a0*/  @!UP0 USHF.L.U32 UR5, UR4, 0xb, URZ ;  /* 0x0000000b04058899 */ /* 0x000fe400080006ff */
[----:B------:R-:W-:Y:S01]  /*16b0*/  @!UP0 USHF.L.U32 UR4, UR4, 0x1, URZ ;  /* 0x0000000104048899 */ /* 0x000fe200080006ff */
[----:B------:R-:W-:Y:S01]  /*16c0*/  VOTEU.ALL UP0, P3 ;  /* 0x0000000000ff7886 */ /* 0x000fe20001800000 */
[----:B------:R-:W2:Y:S04]  /*16d0*/  FENCE.VIEW.ASYNC.S ;  /* 0x00000000000073c6 */ /* 0x000ea80000000000 */
[----:B--2---:R2:W3:Y:S06]  /*16e0*/  @!UP0 SYNCS.EXCH.64 URZ, [UR8+0xc000], UR10 ;  /* 0x00c0000a08ff85b2 */ /* 0x0044ec0008000100 */
[----:B------:R2:W3:Y:S02]  /*16f0*/  @!UP1 SYNCS.EXCH.64 URZ, [UR8+0xc020], UR4 ;  /* 0x00c0200408ff95b2 */ /* 0x0004e40008000100 */
[----:B---3--:R-:W-:Y:S06]  /*1700*/  BAR.SYNC.DEFER_BLOCKING 0x0 ;  /* 0x0000000000007b1d */ /* 0x008fec0000010000 */
[----:B------:R-:W-:Y:S05]  /*1710*/  @P3 BRA `(.L_x_54) ;  /* 0x00000000002c3947 */ /* 0x000fea0003800000 */
[----:B--2---:R-:W-:Y:S02]  /*1720*/  UMOV UR4, 0x1 ;  /* 0x0000000100047882 */ /* 0x004fe40000000000 */
[----:B------:R-:W-:-:S04]  /*1730*/  UIADD3 UR10, UPT, UPT, -UR4, 0x100000, URZ ;  /* 0x00100000040a7890 */ /* 0x000fc8000fffe1ff */
[----:B------:R-:W-:Y:S02]  /*1740*/  USHF.L.U32 UR11, UR10, 0xb, URZ ;  /* 0x0000000b0a0b7899 */ /* 0x000fe400080006ff */
[----:B------:R-:W-:Y:S02]  /*1750*/  USHF.L.U32 UR10, UR10, 0x1, URZ ;  /* 0x000000010a0a7899 */ /* 0x000fe400080006ff */
[----:B------:R-:W-:-:S04]  /*1760*/  UIADD3 UR4, UPT, UPT, -UR4, 0x100000, URZ ;  /* 0x0010000004047890 */ /* 0x000fc8000fffe1ff */
[----:B------:R-:W-:Y:S02]  /*1770*/  USHF.L.U32 UR5, UR4, 0xb, URZ ;  /* 0x0000000b04057899 */ /* 0x000fe400080006ff */
[----:B------:R-:W-:Y:S01]  /*1780*/  USHF.L.U32 UR4, UR4, 0x1, URZ ;  /* 0x0000000104047899 */ /* 0x000fe200080006ff */
[----:B------:R-:W2:Y:S03]  /*1790*/  FENCE.VIEW.ASYNC.S ;  /* 0x00000000000073c6 */ /* 0x000ea60000000000 */
[----:B--2---:R3:W2:Y:S08]  /*17a0*/  SYNCS.EXCH.64 URZ, [UR8+0xc008], UR10 ;  /* 0x00c0080a08ff75b2 */ /* 0x0046b00008000100 */
[----:B------:R3:W4:Y:S02]  /*17b0*/  SYNCS.EXCH.64 URZ, [UR8+0xc028], UR4 ;  /* 0x00c0280408ff75b2 */ /* 0x0007240008000100 */
[----:B---3--:R-:W-:Y:S01]  /*17c0*/  NOP ;  /* 0x0000000000007918 */ /* 0x008fe20000000000 */
.L_x_54:
[----:B--2---:R-:W-:Y:S05]  /*17d0*/  BSYNC.RECONVERGENT B3 ;  /* 0x0000000000037941 */ /* 0x004fea0003800200 */
.L_x_53:
[----:B----4-:R-:W-:Y:S06]  /*17e0*/  BAR.SYNC.DEFER_BLOCKING 0x0 ;  /* 0x0000000000007b1d */ /* 0x010fec0000010000 */
[----:B------:R-:W-:Y:S04]  /*17f0*/  BSSY.RECONVERGENT B3, `(.L_x_55) ;  /* 0x000000d000037945 */ /* 0x000fe80003800200 */
[----:B------:R-:W-:Y:S05]  /*1800*/  @P3 BRA `(.L_x_56) ;  /* 0x00000000002c3947 */ /* 0x000fea0003800000 */
[----:B------:R-:W-:Y:S02]  /*1810*/  UMOV UR4, 0x1 ;  /* 0x0000000100047882 */ /* 0x000fe40000000000 */
[----:B------:R-:W-:-:S04]  /*1820*/  UIADD3 UR10, UPT, UPT, -UR4, 0x100000, URZ ;  /* 0x00100000040a7890 */ /* 0x000fc8000fffe1ff */
[----:B------:R-:W-:Y:S02]  /*1830*/  USHF.L.U32 UR11, UR10, 0xb, URZ ;  /* 0x0000000b0a0b7899 */ /* 0x000fe400080006ff */
[----:B------:R-:W-:Y:S02]  /*1840*/  USHF.L.U32 UR10, UR10, 0x1, URZ ;  /* 0x000000010a0a7899 */ /* 0x000fe400080006ff */
[----:B------:R-:W-:-:S04]  /*1850*/  UIADD3 UR4, UPT, UPT, -UR4, 0x100000, URZ ;  /* 0x0010000004047890 */ /* 0x000fc8000fffe1ff */
[----:B------:R-:W-:Y:S02]  /*1860*/  USHF.L.U32 UR5, UR4, 0xb, URZ ;  /* 0x0000000b04057899 */ /* 0x000fe400080006ff */
[----:B------:R-:W-:Y:S01]  /*1870*/  USHF.L.U32 UR4, UR4, 0x1, URZ ;  /* 0x0000000104047899 */ /* 0x000fe200080006ff */
[----:B------:R-:W2:Y:S03]  /*1880*/  FENCE.VIEW.ASYNC.S ;  /* 0x00000000000073c6 */ /* 0x000ea60000000000 */
[----:B--2---:R2:W3:Y:S08]  /*1890*/  SYNCS.EXCH.64 URZ, [UR8+0xc010], UR10 ;  /* 0x00c0100a08ff75b2 */ /* 0x0044f00008000100 */
[----:B------:R2:W4:Y:S01]  /*18a0*/  SYNCS.EXCH.64 URZ, [UR8+0xc030], UR4 ;  /* 0x00c0300408ff75b2 */ /* 0x0005220008000100 */
[----:B------:R-:W-:Y:S01]  /*18b0*/  NOP ;  /* 0x0000000000007918 */ /* 0x000fe20000000000 */
.L_x_56:
[----:B--2---:R-:W-:Y:S05]  /*18c0*/  BSYNC.RECONVERGENT B3 ;  /* 0x0000000000037941 */ /* 0x004fea0003800200 */
.L_x_55:
[----:B---34-:R-:W-:Y:S01]  /*18d0*/  BAR.SYNC.DEFER_BLOCKING 0x0 ;  /* 0x0000000000007b1d */ /* 0x018fe20000010000 */
[----:B------:R-:W-:Y:S01]  /*18e0*/  USHF.L.U32 UR19, UR7, 0x6, URZ ;  /* 0x0000000607137899 */ /* 0x000fe200080006ff */
[----:B------:R-:W-:Y:S01]  /*18f0*/  ISETP.GE.AND P0, PT, R8, 0x1, PT ;  /* 0x000000010800780c */ /* 0x000fe20003f06270 */
[----:B------:R-:W-:-:S03]  /*1900*/  USHF.L.U32 UR14, UR9, 0x7, URZ ;  /* 0x00000007090e7899 */ /* 0x000fc600080006ff */
        /* <DEDUP_REMOVED lines=13> */
.L_x_58:
[----:B--2---:R-:W-:Y:S05]  /*19e0*/  BSYNC.RECONVERGENT B3 ;  /* 0x0000000000037941 */ /* 0x004fea0003800200 */
.L_x_57:
[----:B------:R-:W-:Y:S05]  /*19f0*/  @!P0 BRA `(.L_x_59) ;  /* 0x00000008001c8947 */ /* 0x000fea0003800000 */
[----:B---34-:R-:W-:Y:S01]  /*1a00*/  BAR.SYNC.DEFER_BLOCKING 0x0 ;  /* 0x0000000000007b1d */ /* 0x018fe20000010000 */
[----:B------:R-:W-:Y:S01]  /*1a10*/  ELECT P1, URZ, PT ;  /* 0x0000000000ff782f */ /* 0x000fe20003820000 */
[----:B------:R-:W-:Y:S01]  /*1a20*/  @!P3 IMAD.MOV.U32 R2, RZ, RZ, 0x3000 ;  /* 0x00003000ff02b424 */ /* 0x000fe200078e00ff */
[----:B------:R-:W-:Y:S02]  /*1a30*/  UIADD3 UR16, UPT, UPT, UR8, 0x8000, URZ ;  /* 0x0000800008107890 */ /* 0x000fe4000fffe0ff */
[----:B------:R-:W-:Y:S02]  /*1a40*/  ISETP.LT.U32.AND P1, PT, R36, 0x20, P1 ;  /* 0x000000202400780c */ /* 0x000fe40000f21070 */
[----:B------:R-:W-:Y:S01]  /*1a50*/  ELECT P0, URZ, PT ;  /* 0x0000000000ff782f */ /* 0x000fe20003800000 */
[----:B------:R-:W-:-:S03]  /*1a60*/  UMOV UR10, UR14 ;  /* 0x0000000e000a7c82 */ /* 0x000fc60008000000 */
[----:B------:R-:W-:-:S07]  /*1a70*/  ISETP.LT.U32.AND P0, PT, R36, 0x20, P0 ;  /* 0x000000202400780c */ /* 0x000fce0000701070 */
[----:B------:R-:W-:Y:S01]  /*1a80*/  VOTEU.ANY UP0, P1 ;  /* 0x0000000000ff7886 */ /* 0x000fe20000800100 */
[----:B------:R-:W-:-:S04]  /*1a90*/  VOTEU.ANY UP2, P1 ;  /* 0x0000000000ff7886 */ /* 0x000fc80000840100 */
[----:B------:R-:W-:Y:S02]  /*1aa0*/  @UP0 UIADD3 UR17, UPT, UPT, UR8, 0xc000, URZ ;  /* 0x0000c00008110890 */ /* 0x000fe4000fffe0ff */
[----:B------:R2:W-:Y:S01]  /*1ab0*/  @!P3 SYNCS.ARRIVE.TRANS64 RZ, [UR8+0xc000], R2 ;  /* 0x00c00002ffffb9a7 */ /* 0x0005e20008000008 */
[----:B------:R-:W-:Y:S01]  /*1ac0*/  @UP0 UMOV UR18, URZ ;  /* 0x000000ff00120c82 */ /* 0x000fe20008000000 */
[----:B------:R-:W-:Y:S01]  /*1ad0*/  BAR.SYNC.DEFER_BLOCKING 0x0 ;  /* 0x0000000000007b1d */ /* 0x000fe20000010000 */
[----:B------:R-:W-:-:S05]  /*1ae0*/  UISETP.NE.U32.AND UP0, UPT, UR22, URZ, UPT ;  /* 0x000000ff1600728c */ /* 0x000fca000bf05070 */
[----:B------:R-:W-:Y:S01]  /*1af0*/  VOTEU.ANY UP1, P0 ;  /* 0x0000000000ff7886 */ /* 0x000fe20000020100 */
[----:B------:R-:W-:-:S04]  /*1b00*/  VOTEU.ANY UP3, P0 ;  /* 0x0000000000ff7886 */ /* 0x000fc80000060100 */
[----:B------:R-:W-:Y:S01]  /*1b10*/  @UP1 UIADD3 UR9, UPT, UPT, UR8, 0xc000, URZ ;  /* 0x0000c00008091890 */ /* 0x000fe2000fffe0ff */
[----:B------:R-:W-:Y:S01]  /*1b20*/  @UP1 UMOV UR11, URZ ;  /* 0x000000ff000b1c82 */ /* 0x000fe20008000000 */
[----:B------:R2:W-:Y:S01]  /*1b30*/  @UP2 UTMALDG.2D [UR16], [UR24] ;  /* 0x00000010180025b4 */ /* 0x0005e20008008000 */
[----:B------:R3:W-:Y:S06]  /*1b40*/  MEMBAR.ALL.CTA ;  /* 0x0000000000007992 */ /* 0x0007ec0000008000 */
[----:B---3--:R-:W3:Y:S02]  /*1b50*/  FENCE.VIEW.ASYNC.S ;  /* 0x00000000000073c6 */ /* 0x008ee40000000000 */
[----:B---3--:R-:W-:Y:S06]  /*1b60*/  BAR.SYNC.DEFER_BLOCKING 0x0 ;  /* 0x0000000000007b1d */ /* 0x008fec0000010000 */
[----:B------:R2:W-:Y:S02]  /*1b70*/  @UP3 UTMALDG.2D [UR8], [UR26] ;  /* 0x000000081a0035b4 */ /* 0x0005e40008008000 */
[----:B------:R-:W-:Y:S06]  /*1b80*/  BAR.SYNC.DEFER_BLOCKING 0x0 ;  /* 0x0000000000007b1d */ /* 0x000fec0000010000 */
[----:B------:R-:W3:Y:S02]  /*1b90*/  SYNCS.PHASECHK.TRANS64.TRYWAIT P0, [UR8+0xc000], RZ ;  /* 0x00c000ffff0075a7 */ /* 0x000ee40008001108 */
[----:B--23--:R-:W-:Y:S05]  /*1ba0*/  @!P0 BRA `(.L_x_60) ;  /* 0x0000000c008c8947 */ /* 0x00cfea0003800000 */
.L_x_78:
[----:B------:R-:W-:Y:S05]  /*1bb0*/  BRA.U UP0, `(.L_x_61) ;  /* 0x0000000100547547 */ /* 0x000fea000b800000 */
[----:B------:R-:W-:Y:S02]  /*1bc0*/  USHF.R.U32.HI UR4, URZ, 0x4, UR16 ;  /* 0x00000004ff047899 */ /* 0x000fe40008011610 */
[----:B------:R-:W-:Y:S02]  /*1bd0*/  USHF.R.U32.HI UR6, URZ, 0x4, UR8 ;  /* 0x00000004ff067899 */ /* 0x000fe40008011608 */
[----:B------:R-:W-:Y:S02]  /*1be0*/  USGXT.U32 UR4, UR4, 0xe ;  /* 0x0000000e0404789a */ /* 0x000fe40008000000 */
[----:B------:R-:W-:Y:S01]  /*1bf0*/  USGXT.U32 UR6, UR6, 0xe ;  /* 0x0000000e0606789a */ /* 0x000fe20008000000 */
[----:B------:R-:W-:Y:S01]  /*1c00*/  UMOV UR10, 0xfffffffe ;  /* 0xfffffffe000a7882 */ /* 0x000fe20000000000 */
[----:B------:R-:W-:Y:S01]  /*1c10*/  UMOV UR11, 0x7fffbfdf ;  /* 0x7fffbfdf000b7882 */ /* 0x000fe20000000000 */
[----:B------:R-:W-:Y:S01]  /*1c20*/  UMOV UR12, 0x100 ;  /* 0x00000100000c7882 */ /* 0x000fe20000000000 */
[----:B------:R-:W-:Y:S01]  /*1c30*/  UMOV UR13, 0x40004040 ;  /* 0x40004040000d7882 */ /* 0x000fe20000000000 */
[----:B------:R-:W-:Y:S01]  /*1c40*/  UMOV UR5, URZ ;  /* 0x000000ff00057c82 */ /* 0x000fe20008000000 */
[----:B------:R-:W-:Y:S01]  /*1c50*/  UMOV UR7, URZ ;  /* 0x000000ff00077c82 */ /* 0x000fe20008000000 */
[----:B------:R-:W-:-:S02]  /*1c60*/  UIADD3.64 UR10, UPT, UPT, UR4, -UR10, URZ ;  /* 0x8000000a040a7297 */ /* 0x000fc4000fffe0ff */
[----:B------:R-:W-:Y:S01]  /*1c70*/  UIADD3.64 UR12, UPT, UPT, UR6, UR12, URZ ;  /* 0x0000000c060c7297 */ /* 0x000fe2000fffe0ff */
[----:B------:R-:W-:Y:S01]  /*1c80*/  UMOV UR16, 0x0 ;  /* 0x0000000000107882 */ /* 0x000fe20000000000 */
[----:B------:R-:W-:Y:S01]  /*1c90*/  UMOV UR17, 0x4210010 ;  /* 0x0421001000117882 */ /* 0x000fe20000000000 */
[----:B------:R-:W-:Y:S01]  /*1ca0*/  UMOV UR5, 0x80004020 ;  /* 0x8000402000057882 */ /* 0x000fe20000000000 */
[----:B------:R-:W-:Y:S01]  /*1cb0*/  UMOV UR7, 0x40004040 ;  /* 0x4000404000077882 */ /* 0x000fe20000000000 */
[----:B------:R-:W-:Y:S01]  /*1cc0*/  UMOV UR28, 0x0 ;  /* 0x00000000001c7882 */ /* 0x000fe20000000000 */
[----:B------:R-:W-:Y:S01]  /*1cd0*/  UMOV UR29, 0x4210010 ;  /* 0x04210010001d7882 */ /* 0x000fe20000000000 */
[----:B------:R2:W-:Y:S02]  /*1ce0*/  UTCQMMA gdesc[UR4], gdesc[UR6], tmem[UR23], tmem[UR16], idesc[UR17], !UPT ;  /* 0x00ff1006040075ea */ /* 0x0005e4000f800317 */
[----:B------:R2:W-:Y:S01]  /*1cf0*/  UTCQMMA gdesc[UR10], gdesc[UR12], tmem[UR23], tmem[UR28], idesc[UR29], UPT ;  /* 0x00ff1c0c0a0075ea */ /* 0x0005e2000b800317 */
[----:B------:R-:W-:-:S02]  /*1d00*/  NOP ;  /* 0x0000000000007918 */ /* 0x000fc40000000000 */
.L_x_61:
[----:B------:R-:W-:Y:S01]  /*1d10*/  ELECT P0, URZ, PT ;  /* 0x0000000000ff782f */ /* 0x000fe20003800000 */
[----:B--2---:R-:W-:Y:S01]  /*1d20*/  UMOV UR4, UR15 ;  /* 0x0000000f00047c82 */ /* 0x004fe20008000000 */
[----:B------:R-:W-:Y:S02]  /*1d30*/  UMOV UR5, URZ ;  /* 0x000000ff00057c82 */ /* 0x000fe40008000000 */
[----:B------:R-:W-:-:S13]  /*1d40*/  ISETP.LT.U32.AND P0, PT, R36, 0x20, P0 ;  /* 0x000000202400780c */ /* 0x000fda0000701070 */
[----:B------:R-:W-:Y:S01]  /*1d50*/  VOTEU.ANY UP0, P0 ;  /* 0x0000000000ff7886 */ /* 0x000fe20000000100 */
[----:B------:R-:W-:Y:S01]  /*1d60*/  VOTEU.ANY UP1, P0 ;  /* 0x0000000000ff7886 */ /* 0x000fe20000020100 */
[----:B------:R-:W-:-:S03]  /*1d70*/  ISETP.GE.U32.AND P0, PT, R8, 0x41, PT ;  /* 0x000000410800780c */ /* 0x000fc60003f06070 */
[----:B------:R-:W-:Y:S02]  /*1d80*/  @UP0 UMOV UR4, UR4 ;  /* 0x0000000400040c82 */ /* 0x000fe40008000000 */
[----:B------:R2:W-:Y:S01]  /*1d90*/  @UP1 UTCBAR [UR4], URZ ;  /* 0x000000ff040013e9 */ /* 0x0005e200080000ff */
[----:B------:R-:W-:Y:S06]  /*1da0*/  BAR.SYNC.DEFER_BLOCKING 0x0 ;  /* 0x0000000000007b1d */ /* 0x000fec0000010000 */
[----:B------:R-:W3:Y:S02]  /*1db0*/  SYNCS.PHASECHK.TRANS64.TRYWAIT P1, [UR8+0xc020], RZ ;  /* 0x00c020ffff0075a7 */ /* 0x000ee40008021108 */
[----:B--23--:R-:W-:Y:S05]  /*1dc0*/  @!P1 BRA `(.L_x_62) ;  /* 0x0000000c00109947 */ /* 0x00cfea0003800000 */
.L_x_79:
[----:B------:R-:W-:Y:S01]  /*1dd0*/  UMOV UR4, URZ ;  /* 0x000000ff00047c82 */ /* 0x000fe20008000000 */
[----:B------:R-:W-:Y:S05]  /*1de0*/  @!P0 BRA `(.L_x_59) ;  /* 0x0000000400208947 */ /* 0x000fea0003800000 */
[----:B------:R-:W2:Y:S01]  /*1df0*/  LDCU UR29, c[0x0][0x3a0] ;  /* 0x00007400ff1d77ac */ /* 0x000ea20008000800 */
[----:B------:R-:W-:Y:S01]  /*1e00*/  UMOV UR9, 0x1 ;  /* 0x0000000100097882 */ /* 0x000fe20000000000 */
[----:B------:R-:W-:-:S05]  /*1e10*/  UMOV UR18, 0x40 ;  /* 0x0000004000127882 */ /* 0x000fca0000000000 */
.L_x_66:
[----:B------:R-:W-:Y:S01]  /*1e20*/  BAR.SYNC.DEFER_BLOCKING 0x0 ;  /* 0x0000000000007b1d */ /* 0x000fe20000010000 */
[----:B------:R-:W-:Y:S01]  /*1e30*/  ULEA UR28, UR9, UR8, 0x3 ;  /* 0x00000008091c7291 */ /* 0x000fe2000f8e18ff */
[----:B------:R-:W-:Y:S01]  /*1e40*/  @!P3 IMAD.MOV.U32 R2, RZ, RZ, 0x3000 ;  /* 0x00003000ff02b424 */ /* 0x000fe200078e00ff */
[----:B------:R-:W-:Y:S01]  /*1e50*/  ELECT P1, URZ, PT ;  /* 0x0000000000ff782f */ /* 0x000fe20003820000 */
[----:B------:R-:W-:-:S03]  /*1e60*/  ULEA UR16, UR9, UR8, 0xc ;  /* 0x0000000809107291 */ /* 0x000fc6000f8e60ff */
[----:B------:R-:W-:Y:S02]  /*1e70*/  ISETP.LT.U32.AND P1, PT, R36, 0x20, P1 ;  /* 0x000000202400780c */ /* 0x000fe40000f21070 */
[----:B------:R-:W-:Y:S01]  /*1e80*/  ELECT P0, URZ, PT ;  /* 0x0000000000ff782f */ /* 0x000fe20003800000 */
[----:B------:R-:W-:-:S03]  /*1e90*/  UIADD3 UR16, UPT, UPT, UR16, 0x8000, URZ ;  /* 0x0000800010107890 */ /* 0x000fc6000fffe0ff */
[----:B------:R-:W-:Y:S01]  /*1ea0*/  ISETP.LT.U32.AND P0, PT, R36, 0x20, P0 ;  /* 0x000000202400780c */ /* 0x000fe20000701070 */
[----:B------:R-:W-:Y:S01]  /*1eb0*/  ULEA UR12, UR9, UR8, 0xd ;  /* 0x00000008090c7291 */ /* 0x000fe2000f8e68ff */
[----:B------:R-:W-:Y:S01]  /*1ec0*/  UMOV UR15, UR18 ;  /* 0x00000012000f7c82 */ /* 0x000fe20008000000 */
[----:B------:R-:W-:-:S04]  /*1ed0*/  USHF.L.U32 UR5, UR4, 0x1f, URZ ;  /* 0x0000001f04057899 */ /* 0x000fc800080006ff */
[----:B------:R-:W-:Y:S01]  /*1ee0*/  VOTEU.ANY UP0, P1 ;  /* 0x0000000000ff7886 */ /* 0x000fe20000800100 */
[----:B------:R3:W-:Y:S04]  /*1ef0*/  @!P3 SYNCS.ARRIVE.TRANS64 RZ, [UR28+0xc000], R2 ;  /* 0x00c00002ffffb9a7 */ /* 0x0007e8000800001c */
[----:B------:R-:W-:Y:S01]  /*1f00*/  @UP0 UIADD3 UR17, UPT, UPT, UR28, 0xc000, URZ ;  /* 0x0000c0001c110890 */ /* 0x000fe2000fffe0ff */
[----:B------:R-:W-:Y:S01]  /*1f10*/  VOTEU.ANY UP0, P1 ;  /* 0x0000000000ff7886 */ /* 0x000fe20000800100 */
[----:B------:R-:W-:Y:S01]  /*1f20*/  BAR.SYNC.DEFER_BLOCKING 0x0 ;  /* 0x0000000000007b1d */ /* 0x000fe20000010000 */
[----:B---3--:R-:W-:-:S05]  /*1f30*/  IMAD.U32 R2, RZ, RZ, UR5 ;  /* 0x00000005ff027e24 */ /* 0x008fca000f8e00ff */
[----:B------:R-:W-:-:S05]  /*1f40*/  VOTEU.ANY UP1, P0 ;  /* 0x0000000000ff7886 */ /* 0x000fca0000020100 */
[----:B------:R-:W-:Y:S01]  /*1f50*/  @UP1 UIADD3 UR13, UPT, UPT, UR28, 0xc000, URZ ;  /* 0x0000c0001c0d1890 */ /* 0x000fe2000fffe0ff */
[----:B------:R-:W-:Y:S01]  /*1f60*/  VOTEU.ANY UP1, P0 ;  /* 0x0000000000ff7886 */ /* 0x000fe20000020100 */
[----:B------:R3:W-:Y:S01]  /*1f70*/  @UP0 UTMALDG.2D [UR16], [UR24] ;  /* 0x00000010180005b4 */ /* 0x0007e20008008000 */
[----:B------:R-:W-:Y:S01]  /*1f80*/  UISETP.NE.U32.AND UP0, UPT, UR22, URZ, UPT ;  /* 0x000000ff1600728c */ /* 0x000fe2000bf05070 */
[----:B------:R4:W-:Y:S06]  /*1f90*/  MEMBAR.ALL.CTA ;  /* 0x0000000000007992 */ /* 0x0009ec0000008000 */
[----:B----4-:R-:W4:Y:S02]  /*1fa0*/  FENCE.VIEW.ASYNC.S ;  /* 0x00000000000073c6 */ /* 0x010f240000000000 */
[----:B----4-:R-:W-:Y:S06]  /*1fb0*/  BAR.SYNC.DEFER_BLOCKING 0x0 ;  /* 0x0000000000007b1d */ /* 0x010fec0000010000 */
[----:B------:R3:W-:Y:S02]  /*1fc0*/  @UP1 UTMALDG.2D [UR12], [UR26] ;  /* 0x0000000c1a0015b4 */ /* 0x0007e40008008000 */
[----:B------:R-:W-:Y:S06]  /*1fd0*/  BAR.SYNC.DEFER_BLOCKING 0x0 ;  /* 0x0000000000007b1d */ /* 0x000fec0000010000 */
[----:B------:R-:W4:Y:S02]  /*1fe0*/  SYNCS.PHASECHK.TRANS64.TRYWAIT P0, [UR28+0xc000], R2 ;  /* 0x00c00002ff0075a7 */ /* 0x000f24000800111c */
[----:B---34-:R-:W-:Y:S05]  /*1ff0*/  @!P0 BRA `(.L_x_63) ;  /* 0x0000000800908947 */ /* 0x018fea0003800000 */
.L_x_80:
[----:B------:R-:W-:Y:S05]  /*2000*/  BRA.U UP0, `(.L_x_64) ;  /* 0x00000001004c7547 */ /* 0x000fea000b800000 */
[----:B------:R-:W-:Y:S02]  /*2010*/  USHF.R.U32.HI UR10, URZ, 0x4, UR16 ;  /* 0x00000004ff0a7899 */ /* 0x000fe40008011610 */
[----:B------:R-:W-:Y:S02]  /*2020*/  USHF.R.U32.HI UR12, URZ, 0x4, UR12 ;  /* 0x00000004ff0c7899 */ /* 0x000fe4000801160c */
[----:B------:R-:W-:Y:S02]  /*2030*/  USGXT.U32 UR10, UR10, 0xe ;  /* 0x0000000e0a0a789a */ /* 0x000fe40008000000 */
[----:B------:R-:W-:Y:S02]  /*2040*/  USGXT.U32 UR12, UR12, 0xe ;  /* 0x0000000e0c0c789a */ /* 0x000fe40008000000 */
[----:B------:R-:W-:Y:S02]  /*2050*/  UIADD3 UR16, UP0, UPT, UR10, 0x2, URZ ;  /* 0x000000020a107890 */ /* 0x000fe4000ff1e0ff */
[----:B------:R-:W-:Y:S01]  /*2060*/  UIADD3 UR30, UP1, UPT, UR12, 0x100, URZ ;  /* 0x000001000c1e7890 */ /* 0x000fe2000ff3e0ff */
[----:B------:R-:W-:Y:S01]  /*2070*/  UMOV UR5, URZ ;  /* 0x000000ff00057c82 */ /* 0x000fe20008000000 */
[----:B------:R-:W-:Y:S01]  /*2080*/  UMOV UR6, URZ ;  /* 0x000000ff00067c82 */ /* 0x000fe20008000000 */
[----:B------:R-:W-:-:S02]  /*2090*/  UIADD3.X UR17, UPT, UPT, UR5, -0x7fffbfe0, URZ, UP0, !UPT ;  /* 0x8000402005117890 */ /* 0x000fc400087fe4ff */
[----:B------:R-:W-:Y:S01]  /*20a0*/  UIADD3.X UR31, UPT, UPT, UR6, 0x40004040, URZ, UP1, !UPT ;  /* 0x40004040061f7890 */ /* 0x000fe20008ffe4ff */
[----:B------:R-:W-:Y:S01]  /*20b0*/  UMOV UR32, 0x0 ;  /* 0x0000000000207882 */ /* 0x000fe20000000000 */
[----:B------:R-:W-:Y:S01]  /*20c0*/  UMOV UR33, 0x4210010 ;  /* 0x0421001000217882 */ /* 0x000fe20000000000 */
[----:B------:R-:W-:Y:S01]  /*20d0*/  UMOV UR11, 0x80004020 ;  /* 0x80004020000b7882 */ /* 0x000fe20000000000 */
[----:B------:R-:W-:Y:S01]  /*20e0*/  UMOV UR13, 0x40004040 ;  /* 0x40004040000d7882 */ /* 0x000fe20000000000 */
[----:B------:R-:W-:Y:S01]  /*20f0*/  UMOV UR6, 0x0 ;  /* 0x0000000000067882 */ /* 0x000fe20000000000 */
[----:B------:R-:W-:Y:S01]  /*2100*/  UMOV UR7, 0x4210010 ;  /* 0x0421001000077882 */ /* 0x000fe20000000000 */
[----:B------:R3:W-:Y:S02]  /*2110*/  UTCQMMA gdesc[UR10], gdesc[UR12], tmem[UR23], tmem[UR32], idesc[UR33], UPT ;  /* 0x00ff200c0a0075ea */ /* 0x0007e4000b800317 */
[----:B------:R3:W-:Y:S01]  /*2120*/  UTCQMMA gdesc[UR16], gdesc[UR30], tmem[UR23], tmem[UR6], idesc[UR7], UPT ;  /* 0x00ff061e100075ea */ /* 0x0007e2000b800317 */
[----:B------:R-:W-:-:S02]  /*2130*/  NOP ;  /* 0x0000000000007918 */ /* 0x000fc40000000000 */
.L_x_64:
[----:B------:R-:W-:Y:S01]  /*2140*/  ELECT P0, URZ, PT ;  /* 0x0000000000ff782f */ /* 0x000fe20003800000 */
[----:B---3--:R-:W-:-:S03]  /*2150*/  UIADD3 UR6, UPT, UPT, UR28, 0xc020, URZ ;  /* 0x0000c0201c067890 */ /* 0x008fc6000fffe0ff */
[----:B------:R-:W-:Y:S01]  /*2160*/  ISETP.LT.U32.AND P0, PT, R36, 0x20, P0 ;  /* 0x000000202400780c */ /* 0x000fe20000701070 */
[----:B------:R-:W-:-:S12]  /*2170*/  UMOV UR7, URZ ;  /* 0x000000ff00077c82 */ /* 0x000fd80008000000 */
[----:B------:R-:W-:Y:S01]  /*2180*/  VOTEU.ANY UP0, P0 ;  /* 0x0000000000ff7886 */ /* 0x000fe20000000100 */
[----:B------:R-:W-:-:S04]  /*2190*/  VOTEU.ANY UP1, P0 ;  /* 0x0000000000ff7886 */ /* 0x000fc80000020100 */
[----:B------:R-:W-:Y:S02]  /*21a0*/  @UP0 UMOV UR6, UR6 ;  /* 0x0000000600060c82 */ /* 0x000fe40008000000 */
[----:B------:R3:W-:Y:S01]  /*21b0*/  @UP1 UTCBAR [UR6], URZ ;  /* 0x000000ff060013e9 */ /* 0x0007e200080000ff */
[----:B------:R-:W-:Y:S06]  /*21c0*/  BAR.SYNC.DEFER_BLOCKING 0x0 ;  /* 0x0000000000007b1d */ /* 0x000fec0000010000 */
[----:B------:R-:W4:Y:S02]  /*21d0*/  SYNCS.PHASECHK.TRANS64.TRYWAIT P0, [UR28+0xc020], R2 ;  /* 0x00c02002ff0075a7 */ /* 0x000f24000800111c */
[----:B---34-:R-:W-:Y:S05]  /*21e0*/  @!P0 BRA `(.L_x_65) ;  /* 0x0000000800208947 */ /* 0x018fea0003800000 */
.L_x_81:
[----:B------:R-:W-:Y:S02]  /*21f0*/  UIADD3 UR9, UPT, UPT, UR9, 0x1, URZ ;  /* 0x0000000109097890 */ /* 0x000fe4000fffe0ff */
[----:B------:R-:W-:Y:S02]  /*2200*/  UIADD3 UR18, UPT, UPT, UR18, 0x40, URZ ;  /* 0x0000004012127890 */ /* 0x000fe4000fffe0ff */
[----:B------:R-:W-:-:S04]  /*2210*/  UISETP.NE.U32.AND UP0, UPT, UR9, 0x4, UPT ;  /* 0x000000040900788c */ /* 0x000fc8000bf05070 */
[----:B------:R-:W-:Y:S02]  /*2220*/  USEL UR5, URZ, 0x1, UP0 ;  /* 0x00000001ff057887 */ /* 0x000fe40008000000 */
[----:B------:R-:W-:Y:S02]  /*2230*/  USEL UR9, UR9, URZ, UP0 ;  /* 0x000000ff09097287 */ /* 0x000fe40008000000 */
[----:B--2---:R-:W-:Y:S02]  /*2240*/  UISETP.GE.AND UP0, UPT, UR18, UR29, UPT ;  /* 0x0000001d1200728c */ /* 0x004fe4000bf06270 */
[----:B------:R-:W-:-:S07]  /*2250*/  ULOP3.LUT UR4, UR4, UR5, URZ, 0x3c, !UPT ;  /* 0x0000000504047292 */ /* 0x000fce000f8e3cff */
[----:B------:R-:W-:Y:S05]  /*2260*/  BRA.U !UP0, `(.L_x_66) ;  /* 0xfffffff908ec7547 */ /* 0x000fea000b83ffff */
.L_x_59:
[----:B---34-:R-:W-:Y:S01]  /*2270*/  BAR.SYNC.DEFER_BLOCKING 0x0 ;  /* 0x0000000000007b1d */ /* 0x018fe20000010000 */
[C---:B------:R-:W-:Y:S02]  /*2280*/  IMAD.SHL.U32 R2, R0.reuse, 0x40, RZ ;  /* 0x0000004000027824 */ /* 0x040fe400078e00ff */
[C---:B------:R-:W-:Y:S02]  /*2290*/  IMAD.SHL.U32 R3, R0.reuse, 0x10, RZ ;  /* 0x0000001000037824 */ /* 0x040fe400078e00ff */
[----:B-----5:R-:W-:Y:S01]  /*22a0*/  IMAD.SHL.U32 R4, R0, 0x2, RZ ;  /* 0x0000000200047824 */ /* 0x020fe200078e00ff */
[----:B------:R-:W-:Y:S04]  /*22b0*/  BSSY.RECONVERGENT B3, `(.L_x_67) ;  /* 0x0000004000037945 */ /* 0x000fe80003800200 */
[----:B------:R-:W-:Y:S05]  /*22c0*/  @P3 BRA `(.L_x_68) ;  /* 0x0000000000083947 */ /* 0x000fea0003800000 */
[----:B------:R-:W2:Y:S02]  /*22d0*/  SYNCS.CCTL.IV [UR8+0xc000] ;  /* 0x00c00000ff0079b1 */ /* 0x000ea40008000008 */
[----:B--2---:R-:W2:Y:S02]  /*22e0*/  SYNCS.CCTL.IV [UR8+0xc020] ;  /* 0x00c02000ff0079b1 */ /* 0x004ea40008000008 */
.L_x_68:
[----:B------:R-:W-:Y:S05]  /*22f0*/  BSYNC.RECONVERGENT B3 ;  /* 0x0000000000037941 */ /* 0x000fea0003800200 */
.L_x_67:
[----:B--2---:R-:W-:Y:S06]  /*2300*/  BAR.SYNC.DEFER_BLOCKING 0x0 ;  /* 0x0000000000007b1d */ /* 0x004fec0000010000 */
[----:B------:R-:W-:Y:S04]  /*2310*/  BSSY.RECONVERGENT B3, `(.L_x_69) ;  /* 0x0000004000037945 */ /* 0x000fe80003800200 */
[----:B------:R-:W-:Y:S05]  /*2320*/  @P3 BRA `(.L_x_70) ;  /* 0x0000000000083947 */ /* 0x000fea0003800000 */
[----:B------:R-:W2:Y:S02]  /*2330*/  SYNCS.CCTL.IV [UR8+0xc008] ;  /* 0x00c00800ff0079b1 */ /* 0x000ea40008000008 */
[----:B--2---:R-:W2:Y:S02]  /*2340*/  SYNCS.CCTL.IV [UR8+0xc028] ;  /* 0x00c02800ff0079b1 */ /* 0x004ea40008000008 */
.L_x_70:
[----:B------:R-:W-:Y:S05]  /*2350*/  BSYNC.RECONVERGENT B3 ;  /* 0x0000000000037941 */ /* 0x000fea0003800200 */
.L_x_69:
[----:B--2---:R-:W-:Y:S06]  /*2360*/  BAR.SYNC.DEFER_BLOCKING 0x0 ;  /* 0x0000000000007b1d */ /* 0x004fec0000010000 */
[----:B------:R-:W-:Y:S04]  /*2370*/  BSSY.RECONVERGENT B3, `(.L_x_71) ;  /* 0x0000004000037945 */ /* 0x000fe80003800200 */
[----:B------:R-:W-:Y:S05]  /*2380*/  @P3 BRA `(.L_x_72) ;  /* 0x0000000000083947 */ /* 0x000fea0003800000 */
[----:B------:R-:W2:Y:S02]  /*2390*/  SYNCS.CCTL.IV [UR8+0xc010] ;  /* 0x00c01000ff0079b1 */ /* 0x000ea40008000008 */
[----:B--2---:R-:W2:Y:S02]  /*23a0*/  SYNCS.CCTL.IV [UR8+0xc030] ;  /* 0x00c03000ff0079b1 */ /* 0x004ea40008000008 */
.L_x_72:
[----:B------:R-:W-:Y:S05]  /*23b0*/  BSYNC.RECONVERGENT B3 ;  /* 0x0000000000037941 */ /* 0x000fea0003800200 */
.L_x_71:
[----:B--2---:R-:W-:Y:S06]  /*23c0*/  BAR.SYNC.DEFER_BLOCKING 0x0 ;  /* 0x0000000000007b1d */ /* 0x004fec0000010000 */
[----:B------:R-:W-:Y:S04]  /*23d0*/  BSSY.RECONVERGENT B3, `(.L_x_73) ;  /* 0x0000004000037945 */ /* 0x000fe80003800200 */
[----:B------:R-:W-:Y:S05]  /*23e0*/  @P3 BRA `(.L_x_74) ;  /* 0x0000000000083947 */ /* 0x000fea0003800000 */
[----:B------:R-:W2:Y:S02]  /*23f0*/  SYNCS.CCTL.IV [UR8+0xc018] ;  /* 0x00c01800ff0079b1 */ /* 0x000ea40008000008 */
[----:B--2---:R-:W2:Y:S02]  /*2400*/  SYNCS.CCTL.IV [UR8+0xc038] ;  /* 0x00c03800ff0079b1 */ /* 0x004ea40008000008 */
.L_x_74:
[----:B------:R-:W-:Y:S05]  /*2410*/  BSYNC.RECONVERGENT B3 ;  /* 0x0000000000037941 */ /* 0x000fea0003800200 */
.L_x_73:
[----:B------:R-:W-:Y:S01]  /*2420*/  USHF.L.U32 UR4, UR22, 0x15, URZ ;  /* 0x0000001516047899 */ /* 0x000fe200080006ff */
[----:B------:R-:W-:Y:S01]  /*2430*/  SHF.R.U32.HI R5, RZ, 0x1, R0 ;  /* 0x00000001ff057819 */ /* 0x000fe20000011600 */
[----:B------:R-:W-:Y:S01]  /*2440*/  USHF.L.U32 UR22, UR22, 0x4, URZ ;  /* 0x0000000416167899 */ /* 0x000fe200080006ff */
[----:B------:R-:W-:Y:S01]  /*2450*/  LOP3.LUT R2, R2, 0x1800, RZ, 0xc0, !PT ;  /* 0x0000180002027812 */ /* 0x000fe200078ec0ff */
[----:B------:R-:W-:Y:S01]  /*2460*/  ULOP3.LUT UR4, UR4, 0x600000, URZ, 0xc0, !UPT ;  /* 0x0060000004047892 */ /* 0x000fe2000f8ec0ff */
[----:B------:R-:W-:Y:S01]  /*2470*/  LOP3.LUT R4, R4, 0x20, RZ, 0xc0, !PT ;  /* 0x0000002004047812 */ /* 0x000fe200078ec0ff */
[----:B------:R-:W-:Y:S01]  /*2480*/  ULOP3.LUT UR22, UR22, 0x40, URZ, 0xc0, !UPT ;  /* 0x0000004016167892 */ /* 0x000fe2000f8ec0ff */
[----:B------:R-:W-:Y:S01]  /*2490*/  LOP3.LUT R2, R2, 0x70, R3, 0xf8, !PT ;  /* 0x0000007002027812 */ /* 0x000fe200078ef803 */
[----:B------:R-:W-:Y:S01]  /*24a0*/  IMAD.SHL.U32 R0, R0, 0x80, RZ ;  /* 0x0000008000007824 */ /* 0x000fe200078e00ff */
[----:B------:R-:W-:Y:S01]  /*24b0*/  LOP3.LUT R5, R4, 0x40, R5, 0xf8, !PT ;  /* 0x0000004004057812 */ /* 0x000fe200078ef805 */
[----:B------:R-:W-:Y:S01]  /*24c0*/  UIADD3 UR4, UPT, UPT, UR22, UR4, UR23 ;  /* 0x0000000416047290 */ /* 0x000fe2000fffe017 */
[----:B------:R-:W-:-:S02]  /*24d0*/  ELECT P0, URZ, PT ;  /* 0x0000000000ff782f */ /* 0x000fc40003800000 */
[----:B------:R-:W-:Y:S01]  /*24e0*/  LOP3.LUT R5, R2, R5, RZ, 0x3c, !PT ;  /* 0x0000000502057212 */ /* 0x000fe200078e3cff */
[----:B------:R-:W-:Y:S01]  /*24f0*/  UMOV UR9, UR14 ;  /* 0x0000000e00097c82 */ /* 0x000fe20008000000 */
[----:B------:R-:W-:Y:S01]  /*2500*/  UMOV UR10, UR19 ;  /* 0x00000013000a7c82 */ /* 0x000fe20008000000 */
[----:B------:R-:W-:Y:S02]  /*2510*/  ISETP.LT.U32.AND P0, PT, R36, 0x20, P0 ;  /* 0x000000202400780c */ /* 0x000fe40000701070 */
[----:B------:R-:W-:Y:S02]  /*2520*/  LOP3.LUT R0, R5, 0x780, R0, 0xf8, !PT ;  /* 0x0000078005007812 */ /* 0x000fe400078ef800 */
[----:B------:R-:W-:Y:S01]  /*2530*/  LDTM.16dp32bit_t0_t15.x32 R4, tmem[UR4] ;  /* 0x00000004000479ee */ /* 0x000fe20008a80000 */
[----:B------:R-:W3:Y:S01]  /*2540*/  LDTM.16dp32bit_t16_t31.x32 R4, tmem[UR4+0x20] ;  /* 0x00002004000479ee */ /* 0x000ee20008aa0000 */
[----:B------:R-:W-:Y:S01]  /*2550*/  NOP ;  /* 0x0000000000007918 */ /* 0x000fe20000000000 */
[----:B------:R-:W-:-:S06]  /*2560*/  LOP3.LUT R2, R0, 0x10, RZ, 0x3c, !PT ;  /* 0x0000001000027812 */ /* 0x000fcc00078e3cff */
[----:B---3--:R-:W-:Y:S01]  /*2570*/  VOTEU.ANY UP1, P0 ;  /* 0x0000000000ff7886 */ /* 0x008fe20000020100 */
[----:B------:R-:W-:Y:S01]  /*2580*/  VOTEU.ANY UP0, P0 ;  /* 0x0000000000ff7886 */ /* 0x000fe20000000100 */
[----:B------:R-:W-:Y:S02]  /*2590*/  F2FP.SATFINITE.E4M3.F32.PACK_AB_MERGE_C R6, R7, R6, RZ ;  /* 0x000000060706723e */ /* 0x000fe400048070ff */
[----:B------:R-:W-:Y:S02]  /*25a0*/  F2FP.SATFINITE.E4M3.F32.PACK_AB_MERGE_C R10, R11, R10, RZ ;  /* 0x0000000a0b0a723e */ /* 0x000fe400048070ff */
[----:B------:R-:W-:Y:S02]  /*25b0*/  F2FP.SATFINITE.E4M3.F32.PACK_AB_MERGE_C R14, R15, R14, RZ ;  /* 0x0000000e0f0e723e */ /* 0x000fe400048070ff */
[----:B------:R-:W-:Y:S02]  /*25c0*/  F2FP.SATFINITE.E4M3.F32.PACK_AB_MERGE_C R7, R19, R18, RZ ;  /* 0x000000121307723e */ /* 0x000fe400048070ff */
[----:B------:R-:W-:-:S02]  /*25d0*/  F2FP.SATFINITE.E4M3.F32.PACK_AB_MERGE_C R22, R23, R22, RZ ;  /* 0x000000161716723e */ /* 0x000fc400048070ff */
[----:B------:R-:W-:Y:S02]  /*25e0*/  F2FP.SATFINITE.E4M3.F32.PACK_AB_MERGE_C R26, R27, R26, RZ ;  /* 0x0000001a1b1a723e */ /* 0x000fe400048070ff */
[----:B------:R-:W-:Y:S02]  /*25f0*/  F2FP.SATFINITE.E4M3.F32.PACK_AB_MERGE_C R30, R31, R30, RZ ;  /* 0x0000001e1f1e723e */ /* 0x000fe400048070ff */
[----:B------:R-:W-:Y:S02]  /*2600*/  F2FP.SATFINITE.E4M3.F32.PACK_AB_MERGE_C R34, R35, R34, RZ ;  /* 0x000000222322723e */ /* 0x000fe400048070ff */
[----:B------:R-:W-:Y:S02]  /*2610*/  F2FP.SATFINITE.E4M3.F32.PACK_AB_MERGE_C R4, R5, R4, R6 ;  /* 0x000000040504723e */ /* 0x000fe40004807006 */
[----:B------:R-:W-:Y:S02]  /*2620*/  F2FP.SATFINITE.E4M3.F32.PACK_AB_MERGE_C R5, R9, R8, R10 ;  /* 0x000000080905723e */ /* 0x000fe4000480700a */
[----:B------:R-:W-:-:S02]  /*2630*/  F2FP.SATFINITE.E4M3.F32.PACK_AB_MERGE_C R6, R13, R12, R14 ;  /* 0x0000000c0d06723e */ /* 0x000fc4000480700e */
[----:B------:R-:W-:Y:S02]  /*2640*/  F2FP.SATFINITE.E4M3.F32.PACK_AB_MERGE_C R7, R17, R16, R7 ;  /* 0x000000101107723e */ /* 0x000fe40004807007 */
[----:B------:R-:W-:Y:S02]  /*2650*/  F2FP.SATFINITE.E4M3.F32.PACK_AB_MERGE_C R20, R21, R20, R22 ;  /* 0x000000141514723e */ /* 0x000fe40004807016 */
[----:B------:R-:W-:Y:S01]  /*2660*/  F2FP.SATFINITE.E4M3.F32.PACK_AB_MERGE_C R21, R25, R24, R26 ;  /* 0x000000181915723e */ /* 0x000fe2000480701a */
[----:B--2---:R2:W-:Y:S01]  /*2670*/  STS.128 [R0+UR8], R4 ;  /* 0x0000000400007988 */ /* 0x0045e20008000c08 */
[----:B------:R-:W-:Y:S02]  /*2680*/  F2FP.SATFINITE.E4M3.F32.PACK_AB_MERGE_C R22, R29, R28, R30 ;  /* 0x0000001c1d16723e */ /* 0x000fe4000480701e */
[----:B------:R-:W-:-:S05]  /*2690*/  F2FP.SATFINITE.E4M3.F32.PACK_AB_MERGE_C R23, R33, R32, R34 ;  /* 0x000000202117723e */ /* 0x000fca0004807022 */
[----:B------:R2:W-:Y:S01]  /*26a0*/  STS.128 [R2+UR8], R20 ;  /* 0x0000001402007988 */ /* 0x0005e20008000c08 */
[----:B------:R3:W-:Y:S06]  /*26b0*/  MEMBAR.ALL.CTA ;  /* 0x0000000000007992 */ /* 0x0007ec0000008000 */
[----:B---3--:R-:W3:Y:S02]  /*26c0*/  FENCE.VIEW.ASYNC.S ;  /* 0x00000000000073c6 */ /* 0x008ee40000000000 */
[----:B---3--:R-:W-:Y:S06]  /*26d0*/  BAR.SYNC.DEFER_BLOCKING 0x0 ;  /* 0x0000000000007b1d */ /* 0x008fec0000010000 */
[----:B------:R2:W-:Y:S01]  /*26e0*/  @UP1 UTMASTG.2D [UR8], [UR20] ;  /* 0x00000008140013b5 */ /* 0x0005e20008008000 */
[----:B------:R0:W-:Y:S01]  /*26f0*/  UTMACMDFLUSH ;  /* 0x00000000000079b7 */ /* 0x0001e20000000000 */
[----:B------:R-:W-:-:S04]  /*2700*/  DEPBAR.LE SB0, 0x0 ;  /* 0x000080000000791a */ /* 0x000fc80000000000 */
[----:B------:R-:W-:Y:S08]  /*2710*/  BAR.SYNC.DEFER_BLOCKING 0x0 ;  /* 0x0000000000007b1d */ /* 0x000ff00000010000 */
[----:B------:R-:W-:Y:S06]  /*2720*/  BAR.SYNC.DEFER_BLOCKING 0x0 ;  /* 0x0000000000007b1d */ /* 0x000fec0000010000 */
[----:B--2---:R-:W-:Y:S05]  /*2730*/  @P2 BRA `(.L_x_75) ;  /* 0x0000000000a02947 */ /* 0x004fea0003800000 */
[----:B------:R-:W2:Y:S01]  /*2740*/  S2UR UR5, SR_CgaCtaId ;  /* 0x00000000000579c3 */ /* 0x000ea20000008800 */
[----:B------:R-:W-:Y:S01]  /*2750*/  NOP ;  /* 0x0000000000007918 */ /* 0x000fe20000000000 */
[----:B------:R-:W-:Y:S01]  /*2760*/  UMOV UR4, 0x50 ;  /* 0x0000005000047882 */ /* 0x000fe20000000000 */
[----:B------:R-:W-:Y:S02]  /*2770*/  IMAD.U32 R0, RZ, RZ, UR23 ;  /* 0x00000017ff007e24 */ /* 0x000fe4000f8e00ff */
[----:B------:R-:W-:Y:S02]  /*2780*/  IMAD.MOV.U32 R3, RZ, RZ, 0xf ;  /* 0x0000000fff037424 */ /* 0x000fe400078e00ff */
[----:B------:R-:W-:Y:S01]  /*2790*/  IMAD.MOV.U32 R7, RZ, RZ, 0x1 ;  /* 0x00000001ff077424 */ /* 0x000fe200078e00ff */
[----:B------:R-:W-:-:S04]  /*27a0*/  LOP3.LUT R0, R0, 0xffff, RZ, 0xc0, !PT ;  /* 0x0000ffff00007812 */ /* 0x000fc800078ec0ff */
[----:B------:R-:W-:-:S05]  /*27b0*/  SHF.R.U32.HI R0, RZ, 0x5, R0 ;  /* 0x00000005ff007819 */ /* 0x000fca0000011600 */
[----:B------:R-:W-:Y:S01]  /*27c0*/  VIADD R2, R0, 0x10 ;  /* 0x0000001000027836 */ /* 0x000fe20000000000 */
[----:B------:R-:W-:Y:S01]  /*27d0*/  SHF.L.U32 R0, R3, R0, RZ ;  /* 0x0000000003007219 */ /* 0x000fe200000006ff */
[----:B--2---:R-:W-:-:S03]  /*27e0*/  ULEA UR6, UR5, UR4, 0x18 ;  /* 0x0000000405067291 */ /* 0x004fc6000f8ec0ff */
[----:B------:R-:W-:-:S04]  /*27f0*/  SHF.L.U32 R3, R7, R2, RZ ;  /* 0x0000000207037219 */ /* 0x000fc800000006ff */
[----:B------:R-:W-:Y:S02]  /*2800*/  LOP3.LUT R0, R3, R0, RZ, 0xfc, !PT ;  /* 0x0000000003007212 */ /* 0x000fe400078efcff */
[----:B------:R-:W2:Y:S02]  /*2810*/  LDS R5, [UR6] ;  /* 0x00000006ff057984 */ /* 0x000ea40008000800 */
[C---:B------:R-:W-:Y:S02]  /*2820*/  LOP3.LUT R2, R0.reuse, 0xffff, RZ, 0xc0, !PT ;  /* 0x0000ffff00027812 */ /* 0x040fe400078ec0ff */
[----:B--2---:R-:W-:-:S04]  /*2830*/  LOP3.LUT R3, R0, 0xffff, R5, 0x80, !PT ;  /* 0x0000ffff00037812 */ /* 0x004fc800078e8005 */
[----:B------:R-:W-:-:S13]  /*2840*/  ISETP.NE.AND P0, PT, R3, R2, PT ;  /* 0x000000020300720c */ /* 0x000fda0003f05270 */
[----:B------:R-:W-:Y:S05]  /*2850*/  @P0 BRA `(.L_x_76) ;  /* 0x0000000000500947 */ /* 0x000fea0003800000 */
[----:B------:R-:W-:Y:S02]  /*2860*/  SHF.R.U32.HI R5, RZ, 0x10, R5 ;  /* 0x00000010ff057819 */ /* 0x000fe40000011605 */
[----:B------:R-:W-:-:S04]  /*2870*/  SHF.R.U32.HI R2, RZ, 0x10, R0 ;  /* 0x00000010ff027819 */ /* 0x000fc80000011600 */
[----:B------:R-:W-:-:S04]  /*2880*/  LOP3.LUT R5, R5, R2, RZ, 0xc0, !PT ;  /* 0x0000000205057212 */ /* 0x000fc800078ec0ff */
[----:B------:R-:W-:-:S13]  /*2890*/  ISETP.NE.AND P0, PT, R5, R2, PT ;  /* 0x000000020500720c */ /* 0x000fda0003f05270 */
[----:B------:R-:W-:Y:S05]  /*28a0*/  @P0 BRA `(.L_x_77) ;  /* 0x0000000000300947 */ /* 0x000fea0003800000 */
[----:B------:R-:W-:Y:S01]  /*28b0*/  R2UR UR4, R0 ;  /* 0x00000000000472ca */ /* 0x000fe200000e0000 */
[----:B------:R-:W-:Y:S01]  /*28c0*/  VOTEU.ANY UR5, UPT, PT ;  /* 0x0000000000057886 */ /* 0x000fe200038e0100 */
[----:B------:R-:W2:Y:S01]  /*28d0*/  S2R R0, SR_LANEID ;  /* 0x0000000000007919 */ /* 0x000ea20000000000 */
[----:B------:R-:W-:-:S10]  /*28e0*/  UFLO.U32 UR5, UR5 ;  /* 0x00000005000572bd */ /* 0x000fd400080e0000 */
[----:B------:R-:W-:-:S06]  /*28f0*/  ULOP3.LUT UR4, URZ, UR4, URZ, 0x33, !UPT ;  /* 0x00000004ff047292 */ /* 0x000fcc000f8e33ff */
[----:B------:R-:W-:-:S04]  /*2900*/  IMAD.U32 R2, RZ, RZ, UR4 ;  /* 0x00000004ff027e24 */ /* 0x000fc8000f8e00ff */
[----:B------:R-:W3:Y:S02]  /*2910*/  REDUX UR7, R2 ;  /* 0x00000000020773c4 */ /* 0x000ee40000000000 */
[----:B------:R4:W-:Y:S01]  /*2920*/  UTCATOMSWS.AND URZ, UR4 ;  /* 0x0000000400ff79e3 */ /* 0x0009e20008000000 */
[----:B--2---:R-:W-:Y:S01]  /*2930*/  ISETP.EQ.U32.AND P0, PT, R0, UR5, PT ;  /* 0x0000000500007c0c */ /* 0x004fe2000bf02070 */
[----:B---3--:R-:W-:-:S12]  /*2940*/  IMAD.U32 R0, RZ, RZ, UR7 ;  /* 0x00000007ff007e24 */ /* 0x008fd8000f8e00ff */
[----:B------:R4:W-:Y:S01]  /*2950*/  @P0 ATOMS.AND RZ, [UR6], R0 ;  /* 0x00000000ffff098c */ /* 0x0009e2000a800006 */
[----:B------:R-:W-:Y:S05]  /*2960*/  BRA `(.L_x_75) ;  /* 0x0000000000147947 */ /* 0x000fea0003800000 */
.L_x_77:
[----:B------:R-:W-:-:S07]  /*2970*/  MOV R2, 0x2990 ;  /* 0x0000299000027802 */ /* 0x000fce0000000f00 */
[----:B-1----:R-:W-:Y:S05]  /*2980*/  CALL.REL.NOINC `($__internal_0_$__cuda_sm10x_tcgen05_guardrail_trap_col_being_dealloced_not_returned_by_alloc) ;  /* 0x0000000000447944 */ /* 0x002fea0003c00000 */
[----:B------:R-:W-:Y:S05]  /*2990*/  BRA `(.L_x_75) ;  /* 0x0000000000087947 */ /* 0x000fea0003800000 */
.L_x_76:
[----:B------:R-:W-:-:S07]  /*29a0*/  MOV R2, 0x29c0 ;  /* 0x000029c000027802 */ /* 0x000fce0000000f00 */
[----:B-1----:R-:W-:Y:S05]  /*29b0*/  CALL.REL.NOINC `($__internal_2_$__cuda_sm10x_tcgen05_guardrail_trap_unallocated_columns_being_dealloced) ;  /* 0x0000000000507944 */ /* 0x002fea0003c00000 */
.L_x_75:
[----:B------:R-:W-:Y:S01]  /*29c0*/  NOP ;  /* 0x0000000000007918 */ /* 0x000fe20000000000 */
[----:B----4-:R-:W-:Y:S05]  /*29d0*/  EXIT ;  /* 0x000000000000794d */ /* 0x010fea0003800000 */
.L_x_60:
[----:B------:R-:W2:Y:S02]  /*29e0*/  SYNCS.PHASECHK.TRANS64.TRYWAIT P0, [UR8+0xc000], RZ ;  /* 0x00c000ffff0075a7 */ /* 0x000ea40008001108 */
[----:B--2---:R-:W-:Y:S05]  /*29f0*/  @!P0 BRA `(.L_x_60) ;  /* 0xfffffffc00f88947 */ /* 0x004fea000383ffff */
[----:B------:R-:W-:Y:S05]  /*2a00*/  BRA `(.L_x_78) ;  /* 0xfffffff000687947 */ /* 0x000fea000383ffff */
.L_x_62:
[----:B------:R-:W2:Y:S02]  /*2a10*/  SYNCS.PHASECHK.TRANS64.TRYWAIT P1, [UR8+0xc020], RZ ;  /* 0x00c020ffff0075a7 */ /* 0x000ea40008021108 */
[----:B--2---:R-:W-:Y:S05]  /*2a20*/  @!P1 BRA `(.L_x_62) ;  /* 0xfffffffc00f89947 */ /* 0x004fea000383ffff */
[----:B------:R-:W-:Y:S05]  /*2a30*/  BRA `(.L_x_79) ;  /* 0xfffffff000e47947 */ /* 0x000fea000383ffff */
.L_x_63:
[----:B------:R-:W3:Y:S02]  /*2a40*/  SYNCS.PHASECHK.TRANS64.TRYWAIT P0, [UR28+0xc000], R2 ;  /* 0x00c00002ff0075a7 */ /* 0x000ee4000800111c */
[----:B---3--:R-:W-:Y:S05]  /*2a50*/  @!P0 BRA `(.L_x_63) ;  /* 0xfffffffc00f88947 */ /* 0x008fea000383ffff */
[----:B------:R-:W-:Y:S05]  /*2a60*/  BRA `(.L_x_80) ;  /* 0xfffffff400647947 */ /* 0x000fea000383ffff */
.L_x_65:
[----:B------:R-:W3:Y:S02]  /*2a70*/  SYNCS.PHASECHK.TRANS64.TRYWAIT P0, [UR28+0xc020], R2 ;  /* 0x00c02002ff0075a7 */ /* 0x000ee4000800111c */
[----:B---3--:R-:W-:Y:S05]  /*2a80*/  @!P0 BRA `(.L_x_65) ;  /* 0xfffffffc00f88947 */ /* 0x008fea000383ffff */
[----:B------:R-:W-:Y:S05]  /*2a90*/  BRA `(.L_x_81) ;  /* 0xfffffff400d47947 */ /* 0x000fea000383ffff */
        .weak           $__internal_0_$__cuda_sm10x_tcgen05_guardrail_trap_col_being_dealloced_not_returned_by_alloc
        .type           $__internal_0_$__cuda_sm10x_tcgen05_guardrail_trap_col_being_dealloced_not_returned_by_alloc,@function
        .size           $__internal_0_$__cuda_sm10x_tcgen05_guardrail_trap_col_being_dealloced_not_returned_by_alloc,($__internal_1_$__cuda_sm10x_tcgen05_guardrail_trap_phase_invalid_during_alloc - $__internal_0_$__cuda_sm10x_tcgen05_guardrail_trap_col_being_dealloced_not_returned_by_alloc)
$__internal_0_$__cuda_sm10x_tcgen05_guardrail_trap_col_being_dealloced_not_returned_by_alloc:
[----:B------:R-:W-:Y:S05]  /*2aa0*/  BPT.TRAP 0x1 ;  /* 0x000000040000795c */ /* 0x000fea0000300000 */
[----:B------:R-:W-:-:S04]  /*2ab0*/  IMAD.MOV.U32 R3, RZ, RZ, 0x0 ;  /* 0x00000000ff037424 */ /* 0x000fc800078e00ff */
[----:B------:R-:W-:Y:S05]  /*2ac0*/  RET.REL.NODEC R2 `(gluon_tcgen05) ;  /* 0xffffffd4024c7950 */ /* 0x000fea0003c3ffff */
        .weak           $__internal_1_$__cuda_sm10x_tcgen05_guardrail_trap_phase_invalid_during_alloc
        .type           $__internal_1_$__cuda_sm10x_tcgen05_guardrail_trap_phase_invalid_during_alloc,@function
        .size           $__internal_1_$__cuda_sm10x_tcgen05_guardrail_trap_phase_invalid_during_alloc,($__internal_2_$__cuda_sm10x_tcgen05_guardrail_trap_unallocated_columns_being_dealloced - $__internal_1_$__cuda_sm10x_tcgen05_guardrail_trap_phase_invalid_during_alloc)
$__internal_1_$__cuda_sm10x_tcgen05_guardrail_trap_phase_invalid_during_alloc:
[----:B------:R-:W-:Y:S05]  /*2ad0*/  BPT.TRAP 0x1 ;  /* 0x000000040000795c */ /* 0x000fea0000300000 */
[----:B------:R-:W-:-:S04]  /*2ae0*/  IMAD.MOV.U32 R3, RZ, RZ, 0x0 ;  /* 0x00000000ff037424 */ /* 0x000fc800078e00ff */
[----:B------:R-:W-:Y:S05]  /*2af0*/  RET.REL.NODEC R2 `(gluon_tcgen05) ;  /* 0xffffffd402407950 */ /* 0x000fea0003c3ffff */
        .weak           $__internal_2_$__cuda_sm10x_tcgen05_guardrail_trap_unallocated_columns_being_dealloced
        .type           $__internal_2_$__cuda_sm10x_tcgen05_guardrail_trap_unallocated_columns_being_dealloced,@function
        .size           $__internal_2_$__cuda_sm10x_tcgen05_guardrail_trap_unallocated_columns_being_dealloced,(.L_x_85 - $__internal_2_$__cuda_sm10x_tcgen05_guardrail_trap_unallocated_columns_being_dealloced)
$__internal_2_$__cuda_sm10x_tcgen05_guardrail_trap_unallocated_columns_being_dealloced:
[----:B------:R-:W-:Y:S05]  /*2b00*/  BPT.TRAP 0x1 ;  /* 0x000000040000795c */ /* 0x000fea0000300000 */
[----:B------:R-:W-:-:S04]  /*2b10*/  IMAD.MOV.U32 R3, RZ, RZ, 0x0 ;  /* 0x00000000ff037424 */ /* 0x000fc800078e00ff */
[----:B------:R-:W-:Y:S05]  /*2b20*/  RET.REL.NODEC R2 `(gluon_tcgen05) ;  /* 0xffffffd402347950 */ /* 0x000fea0003c3ffff */
.L_x_82:
[----:B------:R-:W-:-:S00]  /*2b30*/  BRA `(.L_x_82) ;  /* 0xfffffffc00fc7947 */ /* 0x000fc0000383ffff */
[----:B------:R-:W-:-:S00]  /*2b40*/  NOP ;  /* 0x0000000000007918 */ /* 0x000fc00000000000 */
        /* <DEDUP_REMOVED lines=11> */
.L_x_85:


//--------------------- .nv.shared.gluon_tcgen05  --------------------------
	.section	.nv.shared.gluon_tcgen05,"aw",@nobits
	.sectionflags	@""
	.align	16
	.zero		1024


//--------------------- .nv.shared.reserved.0     --------------------------
	.section	.nv.shared.reserved.0,"aw",@nobits
	.align	8
	.weak		__nv_reservedSMEM_offset_0_alias
	.size		__nv_reservedSMEM_offset_0_alias, 0, 64
	.other		__nv_reservedSMEM_offset_0_alias,@"STO_CUDA_RESERVED_SHARED STV_DEFAULT"
__nv_reservedSMEM_offset_0_alias:
	.zero		0
.nv.shared.reserved.0:
	.zero		64
	.weak		__nv_reservedSMEM_allocation_phase
	.type		__nv_reservedSMEM_allocation_phase,@object
	.size		__nv_reservedSMEM_allocation_phase,(.L_0 - __nv_reservedSMEM_allocation_phase)
__nv_reservedSMEM_allocation_phase:
	.zero		1
.L_0:
	.zero		7
	.weak		__nv_reservedSMEM_devtool_atexit_pc
	.type		__nv_reservedSMEM_devtool_atexit_pc,@object
	.size		__nv_reservedSMEM_devtool_atexit_pc,(__nv_reservedSMEM_allocation_mask - __nv_reservedSMEM_devtool_atexit_pc)
__nv_reservedSMEM_devtool_atexit_pc:
	.zero		8
	.weak		__nv_reservedSMEM_allocation_mask
	.type		__nv_reservedSMEM_allocation_mask,@object
	.size		__nv_reservedSMEM_allocation_mask,(.L_2 - __nv_reservedSMEM_allocation_mask)
__nv_reservedSMEM_allocation_mask:
	.zero		4
.L_2:


//--------------------- .nv.constant0.gluon_tcgen05 --------------------------
	.section	.nv.constant0.gluon_tcgen05,"a",@progbits
	.sectionflags	@""
	.align	4
.nv.constant0.gluon_tcgen05:
	.zero		976


//--------------------- SYMBOLS --------------------------

	.type		.nv.reservedSmem.offset0,@object
	.size		.nv.reservedSmem.offset0,0x4
	.type		.nv.reservedSmem.cap,@object
	.size		.nv.reservedSmem.cap,0x4
